	.target	sm_80

	.elftype	@"ET_EXEC"


//--------------------- .note.nv.tkinfo           --------------------------
	.section	.note.nv.tkinfo,"",@"SHT_NOTE"
	.sectionflags	@"SHF_NOTE_NV_TKINFO"
	.tkinfo
        /*0018*/ 	.word	0x00000002
        /*0030*/ 	.string	""
        /*0030*/ 	.string	"ptxas"
        /*0030*/ 	.string	"Cuda compilation tools, release 13.0, V13.0.88"
        /*0030*/ 	.string	"Build cuda_13.0.r13.0/compiler.36424714_0"
        /*0030*/ 	.string	"-v  -suppress-debug-info  -lineinfo  -arch sm_80 "



//--------------------- .note.nv.cuinfo           --------------------------
	.section	.note.nv.cuinfo,"",@"SHT_NOTE"
	.sectionflags	@"SHF_NOTE_NV_CUINFO"
        /*0018*/ 	.short	0x0002
        /*001a*/ 	.short	0x0050
        /*001c*/ 	.short	0x0082
	.zero		2


//--------------------- .nv.info                  --------------------------
	.section	.nv.info,"",@"SHT_CUDA_INFO"
	.align	4


	//----- nvinfo : EIATTR_REGCOUNT
	.align		4
        /*0000*/ 	.byte	0x04, 0x2f
        /*0002*/ 	.short	(.L_1 - .L_0)
	.align		4
.L_0:
        /*0004*/ 	.word	index@(matmul_kernel)
        /*0008*/ 	.word	0x00000080


	//----- nvinfo : EIATTR_FRAME_SIZE
	.align		4
.L_1:
        /*000c*/ 	.byte	0x04, 0x11
        /*000e*/ 	.short	(.L_3 - .L_2)
	.align		4
.L_2:
        /*0010*/ 	.word	index@(matmul_kernel)
        /*0014*/ 	.word	0x00000108


	//----- nvinfo : EIATTR_MIN_STACK_SIZE
	.align		4
.L_3:
        /*0018*/ 	.byte	0x04, 0x12
        /*001a*/ 	.short	(.L_5 - .L_4)
	.align		4
.L_4:
        /*001c*/ 	.word	index@(matmul_kernel)
        /*0020*/ 	.word	0x00000108
.L_5:


//--------------------- .nv.info.matmul_kernel    --------------------------
	.section	.nv.info.matmul_kernel,"",@"SHT_CUDA_INFO"
	.sectionflags	@""
	.align	4


	//----- nvinfo : EIATTR_CUDA_API_VERSION
	.align		4
        /*0000*/ 	.byte	0x04, 0x37
        /*0002*/ 	.short	(.L_7 - .L_6)
.L_6:
        /*0004*/ 	.word	0x00000082


	//----- nvinfo : EIATTR_SW2861232_WAR
	.align		4
.L_7:
        /*0008*/ 	.byte	0x01, 0x35
	.zero		2


	//----- nvinfo : EIATTR_PARAM_CBANK
	.align		4
        /*000c*/ 	.byte	0x04, 0x0a
        /*000e*/ 	.short	(.L_9 - .L_8)
	.align		4
.L_8:
        /*0010*/ 	.word	index@(.nv.constant0.matmul_kernel)
        /*0014*/ 	.short	0x0160
        /*0016*/ 	.short	0x0050


	//----- nvinfo : EIATTR_CBANK_PARAM_SIZE
	.align		4
.L_9:
        /*0018*/ 	.byte	0x03, 0x19
        /*001a*/ 	.short	0x0050


	//----- nvinfo : EIATTR_KPARAM_INFO
	.align		4
        /*001c*/ 	.byte	0x04, 0x17
        /*001e*/ 	.short	(.L_11 - .L_10)
.L_10:
        /*0020*/ 	.word	0x00000000
        /*0024*/ 	.short	0x000d
        /*0026*/ 	.short	0x0048
        /*0028*/ 	.byte	0x00, 0xf4, 0x21, 0x00


	//----- nvinfo : EIATTR_KPARAM_INFO
	.align		4
.L_11:
        /*002c*/ 	.byte	0x04, 0x17
        /*002e*/ 	.short	(.L_13 - .L_12)
.L_12:
        /*0030*/ 	.word	0x00000000
        /*0034*/ 	.short	0x000c
        /*0036*/ 	.short	0x0040
        /*0038*/ 	.byte	0x00, 0xf4, 0x21, 0x00


	//----- nvinfo : EIATTR_KPARAM_INFO
	.align		4
.L_13:
        /*003c*/ 	.byte	0x04, 0x17
        /*003e*/ 	.short	(.L_15 - .L_14)
.L_14:
        /*0040*/ 	.word	0x00000000
        /*0044*/ 	.short	0x000b
        /*0046*/ 	.short	0x0038
        /*0048*/ 	.byte	0x00, 0xf0, 0x11, 0x00


	//----- nvinfo : EIATTR_KPARAM_INFO
	.align		4
.L_15:
        /*004c*/ 	.byte	0x04, 0x17
        /*004e*/ 	.short	(.L_17 - .L_16)
.L_16:
        /*0050*/ 	.word	0x00000000
        /*0054*/ 	.short	0x000a
        /*0056*/ 	.short	0x0034
        /*0058*/ 	.byte	0x00, 0xf0, 0x11, 0x00


	//----- nvinfo : EIATTR_KPARAM_INFO
	.align		4
.L_17:
        /*005c*/ 	.byte	0x04, 0x17
        /*005e*/ 	.short	(.L_19 - .L_18)
.L_18:
        /*0060*/ 	.word	0x00000000
        /*0064*/ 	.short	0x0009
        /*0066*/ 	.short	0x0030
        /*0068*/ 	.byte	0x00, 0xf0, 0x11, 0x00


	//----- nvinfo : EIATTR_KPARAM_INFO
	.align		4
.L_19:
        /*006c*/ 	.byte	0x04, 0x17
        /*006e*/ 	.short	(.L_21 - .L_20)
.L_20:
        /*0070*/ 	.word	0x00000000
        /*0074*/ 	.short	0x0008
        /*0076*/ 	.short	0x002c
        /*0078*/ 	.byte	0x00, 0xf0, 0x11, 0x00


	//----- nvinfo : EIATTR_KPARAM_INFO
	.align		4
.L_21:
        /*007c*/ 	.byte	0x04, 0x17
        /*007e*/ 	.short	(.L_23 - .L_22)
.L_22:
        /*0080*/ 	.word	0x00000000
        /*0084*/ 	.short	0x0007
        /*0086*/ 	.short	0x0028
        /*0088*/ 	.byte	0x00, 0xf0, 0x11, 0x00


	//----- nvinfo : EIATTR_KPARAM_INFO
	.align		4
.L_23:
        /*008c*/ 	.byte	0x04, 0x17
        /*008e*/ 	.short	(.L_25 - .L_24)
.L_24:
        /*0090*/ 	.word	0x00000000
        /*0094*/ 	.short	0x0006
        /*0096*/ 	.short	0x0024
        /*0098*/ 	.byte	0x00, 0xf0, 0x11, 0x00


	//----- nvinfo : EIATTR_KPARAM_INFO
	.align		4
.L_25:
        /*009c*/ 	.byte	0x04, 0x17
        /*009e*/ 	.short	(.L_27 - .L_26)
.L_26:
        /*00a0*/ 	.word	0x00000000
        /*00a4*/ 	.short	0x0005
        /*00a6*/ 	.short	0x0020
        /*00a8*/ 	.byte	0x00, 0xf0, 0x11, 0x00


	//----- nvinfo : EIATTR_KPARAM_INFO
	.align		4
.L_27:
        /*00ac*/ 	.byte	0x04, 0x17
        /*00ae*/ 	.short	(.L_29 - .L_28)
.L_28:
        /*00b0*/ 	.word	0x00000000
        /*00b4*/ 	.short	0x0004
        /*00b6*/ 	.short	0x001c
        /*00b8*/ 	.byte	0x00, 0xf0, 0x11, 0x00


	//----- nvinfo : EIATTR_KPARAM_INFO
	.align		4
.L_29:
        /*00bc*/ 	.byte	0x04, 0x17
        /*00be*/ 	.short	(.L_31 - .L_30)
.L_30:
        /*00c0*/ 	.word	0x00000000
        /*00c4*/ 	.short	0x0003
        /*00c6*/ 	.short	0x0018
        /*00c8*/ 	.byte	0x00, 0xf0, 0x11, 0x00


	//----- nvinfo : EIATTR_KPARAM_INFO
	.align		4
.L_31:
        /*00cc*/ 	.byte	0x04, 0x17
        /*00ce*/ 	.short	(.L_33 - .L_32)
.L_32:
        /*00d0*/ 	.word	0x00000000
        /*00d4*/ 	.short	0x0002
        /*00d6*/ 	.short	0x0010
        /*00d8*/ 	.byte	0x00, 0xf4, 0x21, 0x00


	//----- nvinfo : EIATTR_KPARAM_INFO
	.align		4
.L_33:
        /*00dc*/ 	.byte	0x04, 0x17
        /*00de*/ 	.short	(.L_35 - .L_34)
.L_34:
        /*00e0*/ 	.word	0x00000000
        /*00e4*/ 	.short	0x0001
        /*00e6*/ 	.short	0x0008
        /*00e8*/ 	.byte	0x00, 0xf4, 0x21, 0x00


	//----- nvinfo : EIATTR_KPARAM_INFO
	.align		4
.L_35:
        /*00ec*/ 	.byte	0x04, 0x17
        /*00ee*/ 	.short	(.L_37 - .L_36)
.L_36:
        /*00f0*/ 	.word	0x00000000
        /*00f4*/ 	.short	0x0000
        /*00f6*/ 	.short	0x0000
        /*00f8*/ 	.byte	0x00, 0xf4, 0x21, 0x00


	//----- nvinfo : EIATTR_MAXREG_COUNT
	.align		4
.L_37:
        /*00fc*/ 	.byte	0x03, 0x1b
        /*00fe*/ 	.short	0x0080


	//----- nvinfo : EIATTR_NUM_BARRIERS
	.align		4
        /*0100*/ 	.byte	0x02, 0x4c
        /*0102*/ 	.byte	0x01
	.zero		1


	//----- nvinfo : EIATTR_ANNOTATIONS
	.align		4
        /*0104*/ 	.byte	0x04, 0x55
        /*0106*/ 	.short	(.L_39 - .L_38)


	//   ....[0]....
.L_38:
        /*0108*/ 	.word	0x00000001
        /*010c*/ 	.byte	0xc0, 0x05, 0x00, 0x00, 0x01, 0x00, 0x00, 0x00, 0x00, 0x06, 0x00, 0x00, 0x01, 0x00, 0x00, 0x00
        /* <DEDUP_REMOVED lines=63> */
        /*050c*/ 	.byte	0xb0, 0x56, 0x00, 0x00


	//----- nvinfo : EIATTR_MERCURY_ISA_VERSION
	.align		4
.L_39:
        /*0510*/ 	.byte	0x03, 0x5f
        /*0512*/ 	.short	0x0000


	//----- nvinfo : EIATTR_EXIT_INSTR_OFFSETS
	.align		4
        /*0514*/ 	.byte	0x04, 0x1c
        /*0516*/ 	.short	(.L_41 - .L_40)


	//   ....[0]....
.L_40:
        /*0518*/ 	.word	0x00005a20


	//   ....[1]....
        /*051c*/ 	.word	0x00005a50


	//----- nvinfo : EIATTR_REQNTID
	.align		4
.L_41:
        /*0520*/ 	.byte	0x04, 0x10
        /*0522*/ 	.short	(.L_43 - .L_42)
.L_42:
        /*0524*/ 	.word	0x00000200
        /*0528*/ 	.word	0x00000001
        /*052c*/ 	.word	0x00000001
.L_43:


//--------------------- .nv.callgraph             --------------------------
	.section	.nv.callgraph,"",@"SHT_CUDA_CALLGRAPH"
	.align	4
	.sectionentsize	8
	.align		4
        /*0000*/ 	.word	0x00000000
	.align		4
        /*0004*/ 	.word	0xffffffff
	.align		4
        /*0008*/ 	.word	0x00000000
	.align		4
        /*000c*/ 	.word	0xfffffffe
	.align		4
        /*0010*/ 	.word	0x00000000
	.align		4
        /*0014*/ 	.word	0xfffffffd
	.align		4
        /*0018*/ 	.word	0x00000000
	.align		4
        /*001c*/ 	.word	0xfffffffc


//--------------------- .nv.rel.action            --------------------------
	.section	.nv.rel.action,"",@"SHT_CUDA_RELOCINFO"
	.align	8
	.sectionentsize	8
        /*0000*/ 	.byte	0x73, 0x00, 0x00, 0x00, 0x00, 0x00, 0x00, 0x00, 0x00, 0x00, 0x00, 0x11, 0x25, 0x00, 0x05, 0x36


//--------------------- .nv.constant0.matmul_kernel --------------------------
	.section	.nv.constant0.matmul_kernel,"a",@progbits
	.sectionflags	@""
	.align	4
.nv.constant0.matmul_kernel:
	.zero		432


//--------------------- .text.matmul_kernel       --------------------------
	.section	.text.matmul_kernel,"ax",@progbits
	.sectioninfo	@"SHI_REGISTERS=128"
	.align	128
        .global         matmul_kernel
        .type           matmul_kernel,@function
        .size           matmul_kernel,(.L_x_5 - matmul_kernel)
        .other          matmul_kernel,@"STO_CUDA_ENTRY STV_DEFAULT"
matmul_kernel:
.text.matmul_kernel:
[----:B------:R-:W-:-:S03]  /*0000*/  IMAD.MOV.U32 R1, RZ, RZ, c[0x0][0x28] ;  /* 0x00000a00ff017624 */ /* 0x000fc600078e00ff */
[----:B------:R-:W-:Y:S01]  /*0010*/  IMAD.MOV.U32 R0, RZ, RZ, c[0x0][0x17c] ;  /* 0x00005f00ff007624 */ /* 0x000fe200078e00ff */
[----:B------:R-:W0:Y:S01]  /*0020*/  S2R R5, SR_CTAID.X ;  /* 0x0000000000057919 */ /* 0x000e220000002500 */
[----:B------:R-:W-:Y:S01]  /*0030*/  IADD3 R1, R1, -0x108, RZ ;  /* 0xfffffef801017810 */ /* 0x000fe20007ffe0ff */
[----:B------:R-:W-:Y:S02]  /*0040*/  ULDC UR4, c[0x0][0x180] ;  /* 0x0000600000047ab9 */ /* 0x000fe40000000800 */
[----:B------:R-:W-:Y:S01]  /*0050*/  IADD3 R0, R0, 0xff, RZ ;  /* 0x000000ff00007810 */ /* 0x000fe20007ffe0ff */
[----:B------:R-:W1:Y:S01]  /*0060*/  S2R R24, SR_TID.X ;  /* 0x0000000000187919 */ /* 0x000e620000002100 */
[----:B------:R-:W-:Y:S02]  /*0070*/  ULDC.64 UR6, c[0x0][0x118] ;  /* 0x0000460000067ab9 */ /* 0x000fe40000000a00 */
[----:B------:R-:W-:-:S04]  /*0080*/  SHF.R.S32.HI R3, RZ, 0x1f, R0 ;  /* 0x0000001fff037819 */ /* 0x000fc80000011400 */
[----:B------:R-:W-:-:S04]  /*0090*/  LEA.HI R3, R3, R0, RZ, 0x8 ;  /* 0x0000000003037211 */ /* 0x000fc800078f40ff */
[----:B------:R-:W-:-:S05]  /*00a0*/  SHF.R.S32.HI R3, RZ, 0x8, R3 ;  /* 0x00000008ff037819 */ /* 0x000fca0000011403 */
[----:B------:R-:W-:Y:S01]  /*00b0*/  IMAD.SHL.U32 R4, R3, 0x8, RZ ;  /* 0x0000000803047824 */ /* 0x000fe200078e00ff */
[----:B0-----:R-:W-:-:S04]  /*00c0*/  IABS R8, R5 ;  /* 0x0000000500087213 */ /* 0x001fc80000000000 */
[-C--:B------:R-:W-:Y:S02]  /*00d0*/  IABS R7, R4.reuse ;  /* 0x0000000400077213 */ /* 0x080fe40000000000 */
[----:B------:R-:W-:Y:S02]  /*00e0*/  IABS R10, R4 ;  /* 0x00000004000a7213 */ /* 0x000fe40000000000 */
[----:B------:R-:W0:Y:S01]  /*00f0*/  I2F.RP R0, R7 ;  /* 0x0000000700007306 */ /* 0x000e220000209400 */
[----:B-1----:R-:W-:-:S07]  /*0100*/  LOP3.LUT R12, R24, 0x3f, RZ, 0xc0, !PT ;  /* 0x0000003f180c7812 */ /* 0x002fce00078ec0ff */
[----:B0-----:R-:W0:Y:S02]  /*0110*/  MUFU.RCP R0, R0 ;  /* 0x0000000000007308 */ /* 0x001e240000001000 */
[----:B0-----:R-:W-:Y:S01]  /*0120*/  IADD3 R2, R0, 0xffffffe, RZ ;  /* 0x0ffffffe00027810 */ /* 0x001fe20007ffe0ff */
[----:B------:R-:W-:-:S05]  /*0130*/  IMAD.MOV R0, RZ, RZ, -R10 ;  /* 0x000000ffff007224 */ /* 0x000fca00078e0a0a */
[----:B------:R0:W1:Y:S02]  /*0140*/  F2I.FTZ.U32.TRUNC.NTZ R3, R2 ;  /* 0x0000000200037305 */ /* 0x000064000021f000 */
[----:B0-----:R-:W-:Y:S02]  /*0150*/  IMAD.MOV.U32 R2, RZ, RZ, RZ ;  /* 0x000000ffff027224 */ /* 0x001fe400078e00ff */
[----:B-1----:R-:W-:-:S04]  /*0160*/  IMAD.MOV R6, RZ, RZ, -R3 ;  /* 0x000000ffff067224 */ /* 0x002fc800078e0a03 */
[----:B------:R-:W-:Y:S02]  /*0170*/  IMAD R9, R6, R7, RZ ;  /* 0x0000000706097224 */ /* 0x000fe400078e02ff */
[----:B------:R-:W-:Y:S02]  /*0180*/  IMAD.MOV.U32 R6, RZ, RZ, R8 ;  /* 0x000000ffff067224 */ /* 0x000fe400078e0008 */
[----:B------:R-:W-:-:S06]  /*0190*/  IMAD.HI.U32 R3, R3, R9, R2 ;  /* 0x0000000903037227 */ /* 0x000fcc00078e0002 */
[----:B------:R-:W-:-:S04]  /*01a0*/  IMAD.HI.U32 R3, R3, R6, RZ ;  /* 0x0000000603037227 */ /* 0x000fc800078e00ff */
[----:B------:R-:W-:-:S05]  /*01b0*/  IMAD R0, R3, R0, R6 ;  /* 0x0000000003007224 */ /* 0x000fca00078e0206 */
[----:B------:R-:W-:-:S13]  /*01c0*/  ISETP.GT.U32.AND P1, PT, R7, R0, PT ;  /* 0x000000000700720c */ /* 0x000fda0003f24070 */
[----:B------:R-:W-:Y:S01]  /*01d0*/  @!P1 IMAD.IADD R0, R0, 0x1, -R7 ;  /* 0x0000000100009824 */ /* 0x000fe200078e0a07 */
[----:B------:R-:W-:Y:S02]  /*01e0*/  @!P1 IADD3 R3, R3, 0x1, RZ ;  /* 0x0000000103039810 */ /* 0x000fe40007ffe0ff */
[----:B------:R-:W-:Y:S02]  /*01f0*/  ISETP.NE.AND P1, PT, R4, RZ, PT ;  /* 0x000000ff0400720c */ /* 0x000fe40003f25270 */
[----:B------:R-:W-:Y:S02]  /*0200*/  ISETP.GE.U32.AND P0, PT, R0, R7, PT ;  /* 0x000000070000720c */ /* 0x000fe40003f06070 */
[----:B------:R-:W-:-:S04]  /*0210*/  LOP3.LUT R0, R5, R4, RZ, 0x3c, !PT ;  /* 0x0000000405007212 */ /* 0x000fc800078e3cff */
[----:B------:R-:W-:Y:S01]  /*0220*/  ISETP.GE.AND P2, PT, R0, RZ, PT ;  /* 0x000000ff0000720c */ /* 0x000fe20003f46270 */
[----:B------:R-:W-:-:S05]  /*0230*/  IMAD.MOV.U32 R0, RZ, RZ, c[0x0][0x178] ;  /* 0x00005e00ff007624 */ /* 0x000fca00078e00ff */
[----:B------:R-:W-:Y:S02]  /*0240*/  IADD3 R0, R0, 0x3f, RZ ;  /* 0x0000003f00007810 */ /* 0x000fe40007ffe0ff */
[----:B------:R-:W-:-:S05]  /*0250*/  @P0 IADD3 R3, R3, 0x1, RZ ;  /* 0x0000000103030810 */ /* 0x000fca0007ffe0ff */
[----:B------:R-:W-:Y:S01]  /*0260*/  IMAD.MOV.U32 R2, RZ, RZ, R3 ;  /* 0x000000ffff027224 */ /* 0x000fe200078e0003 */
[----:B------:R-:W-:-:S03]  /*0270*/  SHF.R.S32.HI R3, RZ, 0x1f, R0 ;  /* 0x0000001fff037819 */ /* 0x000fc60000011400 */
[----:B------:R-:W-:Y:S01]  /*0280*/  @!P2 IMAD.MOV R2, RZ, RZ, -R2 ;  /* 0x000000ffff02a224 */ /* 0x000fe200078e0a02 */
[----:B------:R-:W-:Y:S02]  /*0290*/  @!P1 LOP3.LUT R2, RZ, R4, RZ, 0x33, !PT ;  /* 0x00000004ff029212 */ /* 0x000fe400078e33ff */
[----:B------:R-:W-:-:S03]  /*02a0*/  LEA.HI R3, R3, R0, RZ, 0x6 ;  /* 0x0000000003037211 */ /* 0x000fc600078f30ff */
[----:B------:R-:W-:Y:S02]  /*02b0*/  IMAD.SHL.U32 R6, R2, 0x8, RZ ;  /* 0x0000000802067824 */ /* 0x000fe400078e00ff */
[----:B------:R-:W-:-:S03]  /*02c0*/  IMAD.MOV R2, RZ, RZ, -R2 ;  /* 0x000000ffff027224 */ /* 0x000fc600078e0a02 */
[----:B------:R-:W-:Y:S01]  /*02d0*/  LEA.HI.SX32 R3, R3, -R6, 0x1a ;  /* 0x8000000603037211 */ /* 0x000fe200078fd2ff */
[----:B------:R-:W-:-:S03]  /*02e0*/  IMAD R4, R4, R2, R5 ;  /* 0x0000000204047224 */ /* 0x000fc600078e0205 */
[----:B------:R-:W-:Y:S02]  /*02f0*/  IMNMX R11, R3, 0x8, PT ;  /* 0x00000008030b7817 */ /* 0x000fe40003800200 */
[----:B------:R-:W-:Y:S02]  /*0300*/  IABS R9, R4 ;  /* 0x0000000400097213 */ /* 0x000fe40000000000 */
[----:B------:R-:W-:-:S04]  /*0310*/  IABS R7, R11 ;  /* 0x0000000b00077213 */ /* 0x000fc80000000000 */
[----:B------:R-:W0:Y:S08]  /*0320*/  I2F.RP R0, R7 ;  /* 0x0000000700007306 */ /* 0x000e300000209400 */
[----:B0-----:R-:W0:Y:S02]  /*0330*/  MUFU.RCP R0, R0 ;  /* 0x0000000000007308 */ /* 0x001e240000001000 */
[----:B0-----:R-:W-:-:S06]  /*0340*/  IADD3 R3, R0, 0xffffffe, RZ ;  /* 0x0ffffffe00037810 */ /* 0x001fcc0007ffe0ff */
[----:B------:R-:W0:Y:S02]  /*0350*/  F2I.FTZ.U32.TRUNC.NTZ R3, R3 ;  /* 0x0000000300037305 */ /* 0x000e24000021f000 */
[----:B0-----:R-:W-:-:S04]  /*0360*/  IMAD.MOV R8, RZ, RZ, -R3 ;  /* 0x000000ffff087224 */ /* 0x001fc800078e0a03 */
[----:B------:R-:W-:Y:S01]  /*0370*/  IMAD.MOV.U32 R2, RZ, RZ, R8 ;  /* 0x000000ffff027224 */ /* 0x000fe200078e0008 */
[----:B------:R-:W-:-:S03]  /*0380*/  IABS R8, R11 ;  /* 0x0000000b00087213 */ /* 0x000fc60000000000 */
[----:B------:R-:W-:Y:S02]  /*0390*/  IMAD R5, R2, R7, RZ ;  /* 0x0000000702057224 */ /* 0x000fe400078e02ff */
[----:B------:R-:W-:Y:S02]  /*03a0*/  IMAD.MOV.U32 R2, RZ, RZ, RZ ;  /* 0x000000ffff027224 */ /* 0x000fe400078e00ff */
[----:B------:R-:W-:Y:S02]  /*03b0*/  IMAD.MOV R0, RZ, RZ, -R8 ;  /* 0x000000ffff007224 */ /* 0x000fe400078e0a08 */
[----:B------:R-:W-:Y:S01]  /*03c0*/  IMAD.HI.U32 R2, R3, R5, R2 ;  /* 0x0000000503027227 */ /* 0x000fe200078e0002 */
[----:B------:R-:W-:-:S03]  /*03d0*/  SHF.R.U32.HI R5, RZ, 0x6, R24 ;  /* 0x00000006ff057819 */ /* 0x000fc60000011618 */
[----:B------:R-:W-:Y:S01]  /*03e0*/  IMAD.MOV.U32 R3, RZ, RZ, c[0x0][0x180] ;  /* 0x00006000ff037624 */ /* 0x000fe200078e00ff */
[----:B------:R-:W-:Y:S01]  /*03f0*/  SGXT.U32 R46, R5, 0x3 ;  /* 0x00000003052e781a */ /* 0x000fe20000000000 */
[----:B------:R-:W-:-:S03]  /*0400*/  IMAD.HI.U32 R2, R2, R9, RZ ;  /* 0x0000000902027227 */ /* 0x000fc600078e00ff */
[----:B------:R-:W-:Y:S01]  /*0410*/  IADD3 R3, R3, 0x3f, RZ ;  /* 0x0000003f03037810 */ /* 0x000fe20007ffe0ff */
[----:B------:R-:W-:Y:S01]  /*0420*/  IMAD R0, R2, R0, R9 ;  /* 0x0000000002007224 */ /* 0x000fe200078e0209 */
[C---:B------:R-:W-:Y:S02]  /*0430*/  LOP3.LUT R20, R46.reuse, 0x8, RZ, 0xfc, !PT ;  /* 0x000000082e147812 */ /* 0x040fe400078efcff */
[C---:B------:R-:W-:Y:S02]  /*0440*/  LOP3.LUT R22, R46.reuse, 0x10, RZ, 0xfc, !PT ;  /* 0x000000102e167812 */ /* 0x040fe400078efcff */
[----:B------:R-:W-:Y:S02]  /*0450*/  ISETP.GT.U32.AND P1, PT, R7, R0, PT ;  /* 0x000000000700720c */ /* 0x000fe40003f24070 */
[C---:B------:R-:W-:Y:S02]  /*0460*/  LOP3.LUT R28, R46.reuse, 0x18, RZ, 0xfc, !PT ;  /* 0x000000182e1c7812 */ /* 0x040fe400078efcff */
[----:B------:R-:W-:-:S02]  /*0470*/  LOP3.LUT R30, R46, 0x20, RZ, 0xfc, !PT ;  /* 0x000000202e1e7812 */ /* 0x000fc400078efcff */
[C---:B------:R-:W-:Y:S02]  /*0480*/  LOP3.LUT R36, R46.reuse, 0x28, RZ, 0xfc, !PT ;  /* 0x000000282e247812 */ /* 0x040fe400078efcff */
[C---:B------:R-:W-:Y:S02]  /*0490*/  LOP3.LUT R38, R46.reuse, 0x30, RZ, 0xfc, !PT ;  /* 0x000000302e267812 */ /* 0x040fe400078efcff */
[----:B------:R-:W-:-:S03]  /*04a0*/  LOP3.LUT R44, R46, 0x38, RZ, 0xfc, !PT ;  /* 0x000000382e2c7812 */ /* 0x000fc600078efcff */
[----:B------:R-:W-:Y:S01]  /*04b0*/  @!P1 IMAD.IADD R0, R0, 0x1, -R7 ;  /* 0x0000000100009824 */ /* 0x000fe200078e0a07 */
[----:B------:R-:W-:Y:S02]  /*04c0*/  @!P1 IADD3 R2, R2, 0x1, RZ ;  /* 0x0000000102029810 */ /* 0x000fe40007ffe0ff */
[----:B------:R-:W-:Y:S02]  /*04d0*/  ISETP.NE.AND P1, PT, R11, RZ, PT ;  /* 0x000000ff0b00720c */ /* 0x000fe40003f25270 */
[----:B------:R-:W-:Y:S02]  /*04e0*/  ISETP.GE.U32.AND P0, PT, R0, R7, PT ;  /* 0x000000070000720c */ /* 0x000fe40003f06070 */
[----:B------:R-:W-:-:S04]  /*04f0*/  LOP3.LUT R0, R4, R11, RZ, 0x3c, !PT ;  /* 0x0000000b04007212 */ /* 0x000fc800078e3cff */
[----:B------:R-:W-:-:S07]  /*0500*/  ISETP.GE.AND P2, PT, R0, RZ, PT ;  /* 0x000000ff0000720c */ /* 0x000fce0003f46270 */
[----:B------:R-:W-:Y:S02]  /*0510*/  @P0 IADD3 R2, R2, 0x1, RZ ;  /* 0x0000000102020810 */ /* 0x000fe40007ffe0ff */
[----:B------:R-:W-:-:S04]  /*0520*/  ISETP.GT.AND P0, PT, R3, 0x3f, PT ;  /* 0x0000003f0300780c */ /* 0x000fc80003f04270 */
[----:B------:R-:W-:Y:S01]  /*0530*/  @!P2 IMAD.MOV R2, RZ, RZ, -R2 ;  /* 0x000000ffff02a224 */ /* 0x000fe200078e0a02 */
[----:B------:R-:W-:-:S05]  /*0540*/  @!P1 LOP3.LUT R2, RZ, R11, RZ, 0x33, !PT ;  /* 0x0000000bff029212 */ /* 0x000fca00078e33ff */
[----:B------:R-:W-:Y:S02]  /*0550*/  IMAD.MOV R0, RZ, RZ, -R2 ;  /* 0x000000ffff007224 */ /* 0x000fe400078e0a02 */
[----:B------:R-:W-:Y:S02]  /*0560*/  IMAD.SHL.U32 R2, R2, 0x100, RZ ;  /* 0x0000010002027824 */ /* 0x000fe400078e00ff */
[----:B------:R-:W-:-:S03]  /*0570*/  IMAD R0, R11, R0, R4 ;  /* 0x000000000b007224 */ /* 0x000fc600078e0204 */
[----:B------:R-:W-:Y:S01]  /*0580*/  LOP3.LUT R16, R2, R46, RZ, 0xfc, !PT ;  /* 0x0000002e02107212 */ /* 0x000fe200078efcff */
[----:B------:R-:W-:Y:S01]  /*0590*/  IMAD.IADD R0, R6, 0x1, R0 ;  /* 0x0000000106007824 */ /* 0x000fe200078e0200 */
[C-C-:B------:R-:W-:Y:S02]  /*05a0*/  LOP3.LUT R18, R2.reuse, 0x8, R46.reuse, 0xfe, !PT ;  /* 0x0000000802127812 */ /* 0x140fe400078efe2e */
[C-C-:B------:R-:W-:Y:S01]  /*05b0*/  LOP3.LUT R26, R2.reuse, 0x10, R46.reuse, 0xfe, !PT ;  /* 0x00000010021a7812 */ /* 0x140fe200078efe2e */
[----:B------:R0:W-:Y:S01]  /*05c0*/  STL [R1+0x40], R16 ;  /* 0x0000401001007387 */ /* 0x0001e20000100800 */
[----:B------:R-:W-:Y:S01]  /*05d0*/  LOP3.LUT R32, R2, 0x18, R46, 0xfe, !PT ;  /* 0x0000001802207812 */ /* 0x000fe200078efe2e */
[----:B------:R-:W-:Y:S01]  /*05e0*/  IMAD R48, R0, 0x40, R12 ;  /* 0x0000004000307824 */ /* 0x000fe200078e020c */
[C-C-:B------:R-:W-:Y:S01]  /*05f0*/  LOP3.LUT R34, R2.reuse, 0x20, R46.reuse, 0xfe, !PT ;  /* 0x0000002002227812 */ /* 0x140fe200078efe2e */
[----:B------:R0:W-:Y:S01]  /*0600*/  STL [R1+0x5c], R18 ;  /* 0x00005c1201007387 */ /* 0x0001e20000100800 */
[----:B------:R-:W-:-:S02]  /*0610*/  LOP3.LUT R50, R2, 0x28, R46, 0xfe, !PT ;  /* 0x0000002802327812 */ /* 0x000fc400078efe2e */
[C-C-:B------:R-:W-:Y:S01]  /*0620*/  LOP3.LUT R52, R2.reuse, 0x30, R46.reuse, 0xfe, !PT ;  /* 0x0000003002347812 */ /* 0x140fe200078efe2e */
[----:B------:R0:W-:Y:S01]  /*0630*/  STL [R1+0x58], R26 ;  /* 0x0000581a01007387 */ /* 0x0001e20000100800 */
[----:B------:R-:W-:Y:S02]  /*0640*/  LOP3.LUT R54, R2, 0x38, R46, 0xfe, !PT ;  /* 0x0000003802367812 */ /* 0x000fe400078efe2e */
[C---:B------:R-:W-:Y:S01]  /*0650*/  LOP3.LUT R56, R16.reuse, 0x40, RZ, 0xfc, !PT ;  /* 0x0000004010387812 */ /* 0x040fe200078efcff */
[----:B------:R0:W-:Y:S01]  /*0660*/  STL [R1+0x54], R32 ;  /* 0x0000542001007387 */ /* 0x0001e20000100800 */
[C---:B------:R-:W-:Y:S02]  /*0670*/  LOP3.LUT R58, R16.reuse, 0x48, RZ, 0xfc, !PT ;  /* 0x00000048103a7812 */ /* 0x040fe400078efcff */
[C---:B------:R-:W-:Y:S01]  /*0680*/  LOP3.LUT R64, R16.reuse, 0x50, RZ, 0xfc, !PT ;  /* 0x0000005010407812 */ /* 0x040fe200078efcff */
[----:B------:R0:W-:Y:S01]  /*0690*/  STL [R1+0x50], R34 ;  /* 0x0000502201007387 */ /* 0x0001e20000100800 */
[----:B------:R-:W-:-:S02]  /*06a0*/  LOP3.LUT R66, R16, 0x58, RZ, 0xfc, !PT ;  /* 0x0000005810427812 */ /* 0x000fc400078efcff */
[C---:B------:R-:W-:Y:S01]  /*06b0*/  LOP3.LUT R68, R16.reuse, 0x60, RZ, 0xfc, !PT ;  /* 0x0000006010447812 */ /* 0x040fe200078efcff */
[----:B------:R0:W-:Y:S01]  /*06c0*/  STL [R1+0x4c], R50 ;  /* 0x00004c3201007387 */ /* 0x0001e20000100800 */
[C---:B------:R-:W-:Y:S02]  /*06d0*/  LOP3.LUT R70, R16.reuse, 0x68, RZ, 0xfc, !PT ;  /* 0x0000006810467812 */ /* 0x040fe400078efcff */
        /* <DEDUP_REMOVED lines=26> */
[----:B------:R-:W-:-:S03]  /*0880*/  LOP3.LUT R91, R16, 0xf8, RZ, 0xfc, !PT ;  /* 0x000000f8105b7812 */ /* 0x000fc600078efcff */
[----:B------:R0:W-:Y:S04]  /*0890*/  STL [R1+0xa4], R74 ;  /* 0x0000a44a01007387 */ /* 0x0001e80000100800 */
        /* <DEDUP_REMOVED lines=16> */
[----:B------:R0:W-:Y:S01]  /*09a0*/  STL [R1+0x60], R48 ;  /* 0x0000603001007387 */ /* 0x0001e20000100800 */
[----:B------:R-:W-:Y:S05]  /*09b0*/  @P0 BRA `(.L_x_0) ;  /* 0x000000b000000947 */ /* 0x000fea0003800000 */
[----:B------:R-:W-:Y:S01]  /*09c0*/  IMAD.SHL.U32 R0, R24, 0x20, RZ ;  /* 0x0000002018007824 */ /* 0x000fe200078e00ff */
[----:B------:R-:W-:Y:S01]  /*09d0*/  CS2R R60, SRZ ;  /* 0x00000000003c7805 */ /* 0x000fe2000001ff00 */
[----:B------:R-:W-:Y:S01]  /*09e0*/  CS2R R6, SRZ ;  /* 0x0000000000067805 */ /* 0x000fe2000001ff00 */
[----:B------:R-:W-:Y:S01]  /*09f0*/  CS2R R40, SRZ ;  /* 0x0000000000287805 */ /* 0x000fe2000001ff00 */
[----:B------:R-:W-:Y:S01]  /*0a00*/  CS2R R12, SRZ ;  /* 0x00000000000c7805 */ /* 0x000fe2000001ff00 */
[----:B------:R1:W-:Y:S01]  /*0a10*/  STL [R1+0xc4], R0 ;  /* 0x0000c40001007387 */ /* 0x0003e20000100800 */
[----:B------:R-:W-:Y:S01]  /*0a20*/  CS2R R62, SRZ ;  /* 0x00000000003e7805 */ /* 0x000fe2000001ff00 */
[----:B------:R-:W-:Y:S01]  /*0a30*/  CS2R R8, SRZ ;  /* 0x0000000000087805 */ /* 0x000fe2000001ff00 */
[----:B------:R-:W-:Y:S01]  /*0a40*/  CS2R R42, SRZ ;  /* 0x00000000002a7805 */ /* 0x000fe2000001ff00 */
[----:B------:R-:W-:Y:S01]  /*0a50*/  CS2R R10, SRZ ;  /* 0x00000000000a7805 */ /* 0x000fe2000001ff00 */
[----:B------:R-:W-:Y:S05]  /*0a60*/  BRA `(.L_x_1) ;  /* 0x0000405000007947 */ /* 0x000fea0003800000 */
.L_x_0:
[----:B------:R-:W-:Y:S01]  /*0a70*/  IABS R4, c[0x0][0x17c] ;  /* 0x00005f0000047a13 */ /* 0x000fe20000000000 */
[----:B------:R-:W-:Y:S01]  /*0a80*/  IMAD.SHL.U32 R0, R24, 0x2, RZ ;  /* 0x0000000218007824 */ /* 0x000fe200078e00ff */
[----:B------:R-:W-:-:S02]  /*0a90*/  IABS R5, c[0x0][0x178] ;  /* 0x00005e0000057a13 */ /* 0x000fc40000000000 */
[----:B------:R-:W1:Y:S01]  /*0aa0*/  I2F.RP R2, R4 ;  /* 0x0000000400027306 */ /* 0x000e620000209400 */
[----:B------:R-:W-:Y:S02]  /*0ab0*/  LOP3.LUT R7, R24, 0x7, RZ, 0xc0, !PT ;  /* 0x0000000718077812 */ /* 0x000fe400078ec0ff */
[----:B------:R-:W-:Y:S02]  /*0ac0*/  SHF.R.U32.HI R14, RZ, 0x3, R24 ;  /* 0x00000003ff0e7819 */ /* 0x000fe40000011618 */
[----:B------:R-:W-:Y:S01]  /*0ad0*/  LOP3.LUT R9, R0, 0x10, RZ, 0xc0, !PT ;  /* 0x0000001000097812 */ /* 0x000fe200078ec0ff */
[C---:B------:R-:W-:Y:S01]  /*0ae0*/  IMAD.SHL.U32 R6, R7.reuse, 0x80, RZ ;  /* 0x0000008007067824 */ /* 0x040fe200078e00ff */
[----:B------:R-:W-:Y:S01]  /*0af0*/  IABS R33, R91 ;  /* 0x0000005b00217213 */ /* 0x000fe20000000000 */
[----:B------:R-:W2:Y:S01]  /*0b00*/  I2F.RP R8, R5 ;  /* 0x0000000500087306 */ /* 0x000ea20000209400 */
[----:B------:R-:W-:Y:S01]  /*0b10*/  IMAD.SHL.U32 R7, R7, 0x10, RZ ;  /* 0x0000001007077824 */ /* 0x000fe200078e00ff */
[----:B------:R-:W-:-:S02]  /*0b20*/  LOP3.LUT R9, R9, 0x20, R14, 0xf8, !PT ;  /* 0x0000002009097812 */ /* 0x000fc400078ef80e */
[----:B------:R-:W-:Y:S02]  /*0b30*/  IABS R37, R88 ;  /* 0x0000005800257213 */ /* 0x000fe40000000000 */
[----:B------:R-:W-:Y:S02]  /*0b40*/  IABS R39, R86 ;  /* 0x0000005600277213 */ /* 0x000fe40000000000 */
[----:B-1----:R-:W1:Y:S01]  /*0b50*/  MUFU.RCP R2, R2 ;  /* 0x0000000200027308 */ /* 0x002e620000001000 */
[----:B------:R-:W-:Y:S02]  /*0b60*/  IABS R43, R83 ;  /* 0x00000053002b7213 */ /* 0x000fe40000000000 */
[----:B------:R-:W-:Y:S02]  /*0b70*/  IABS R45, R81 ;  /* 0x00000051002d7213 */ /* 0x000fe40000000000 */
[----:B------:R-:W-:Y:S02]  /*0b80*/  IABS R31, R89 ;  /* 0x00000059001f7213 */ /* 0x000fe40000000000 */
[----:B------:R-:W-:Y:S01]  /*0b90*/  IABS R49, R78 ;  /* 0x0000004e00317213 */ /* 0x000fe20000000000 */
[----:B--2---:R-:W2:Y:S01]  /*0ba0*/  MUFU.RCP R8, R8 ;  /* 0x0000000800087308 */ /* 0x004ea20000001000 */
[----:B------:R-:W-:-:S02]  /*0bb0*/  IABS R19, R84 ;  /* 0x0000005400137213 */ /* 0x000fc40000000000 */
[----:B------:R-:W-:Y:S02]  /*0bc0*/  IABS R51, R76 ;  /* 0x0000004c00337213 */ /* 0x000fe40000000000 */
[----:B------:R-:W-:Y:S02]  /*0bd0*/  IABS R25, R79 ;  /* 0x0000004f00197213 */ /* 0x000fe40000000000 */
[----:B------:R-:W-:Y:S02]  /*0be0*/  IABS R55, R70 ;  /* 0x0000004600377213 */ /* 0x000fe40000000000 */
[----:B-1----:R-:W-:Y:S02]  /*0bf0*/  IADD3 R12, R2, 0xffffffe, RZ ;  /* 0x0ffffffe020c7810 */ /* 0x002fe40007ffe0ff */
[----:B------:R-:W-:Y:S02]  /*0c00*/  SHF.R.S32.HI R2, RZ, 0x1f, R3 ;  /* 0x0000001fff027819 */ /* 0x000fe40000011403 */
[----:B------:R1:W3:Y:S01]  /*0c10*/  F2I.FTZ.U32.TRUNC.NTZ R13, R12 ;  /* 0x0000000c000d7305 */ /* 0x0002e2000021f000 */
[----:B------:R-:W-:-:S02]  /*0c20*/  IABS R57, R66 ;  /* 0x0000004200397213 */ /* 0x000fc40000000000 */
[----:B--2---:R-:W-:Y:S01]  /*0c30*/  IADD3 R10, R8, 0xffffffe, RZ ;  /* 0x0ffffffe080a7810 */ /* 0x004fe20007ffe0ff */
[----:B------:R-:W-:Y:S01]  /*0c40*/  IMAD.IADD R8, R6, 0x1, R7 ;  /* 0x0000000106087824 */ /* 0x000fe200078e0207 */
[----:B------:R-:W-:Y:S02]  /*0c50*/  LEA.HI R3, R2, R3, RZ, 0x6 ;  /* 0x0000000302037211 */ /* 0x000fe400078f30ff */
[----:B------:R-:W-:Y:S01]  /*0c60*/  IABS R23, R58 ;  /* 0x0000003a00177213 */ /* 0x000fe20000000000 */
[----:B------:R-:W2:Y:S01]  /*0c70*/  F2I.FTZ.U32.TRUNC.NTZ R11, R10 ;  /* 0x0000000a000b7305 */ /* 0x000ea2000021f000 */
[----:B------:R-:W-:Y:S01]  /*0c80*/  LOP3.LUT R8, R8, R9, RZ, 0x3c, !PT ;  /* 0x0000000908087212 */ /* 0x000fe200078e3cff */
[----:B-1----:R-:W-:Y:S01]  /*0c90*/  IMAD.MOV.U32 R12, RZ, RZ, RZ ;  /* 0x000000ffff0c7224 */ /* 0x002fe200078e00ff */
[----:B------:R-:W-:Y:S02]  /*0ca0*/  IABS R61, R56 ;  /* 0x00000038003d7213 */ /* 0x000fe40000000000 */
[----:B------:R-:W-:-:S02]  /*0cb0*/  IABS R35, R90 ;  /* 0x0000005a00237213 */ /* 0x000fc40000000000 */
[----:B------:R-:W-:Y:S01]  /*0cc0*/  IABS R67, R34 ;  /* 0x0000002200437213 */ /* 0x000fe20000000000 */
[----:B---3--:R-:W-:Y:S01]  /*0cd0*/  IMAD.MOV R15, RZ, RZ, -R13 ;  /* 0x000000ffff0f7224 */ /* 0x008fe200078e0a0d */
[----:B------:R-:W-:Y:S02]  /*0ce0*/  IABS R63, R52 ;  /* 0x00000034003f7213 */ /* 0x000fe40000000000 */
[----:B------:R-:W-:Y:S01]  /*0cf0*/  IABS R75, R16 ;  /* 0x00000010004b7213 */ /* 0x000fe20000000000 */
[----:B------:R-:W-:Y:S01]  /*0d00*/  IMAD R9, R15, R4, RZ ;  /* 0x000000040f097224 */ /* 0x000fe200078e02ff */
[----:B------:R-:W-:Y:S02]  /*0d10*/  IABS R17, R87 ;  /* 0x0000005700117213 */ /* 0x000fe40000000000 */
[----:B------:R-:W-:Y:S01]  /*0d20*/  IABS R41, R85 ;  /* 0x0000005500297213 */ /* 0x000fe20000000000 */
[----:B--2---:R-:W-:Y:S01]  /*0d30*/  IMAD.MOV R10, RZ, RZ, -R11 ;  /* 0x000000ffff0a7224 */ /* 0x004fe200078e0a0b */
[----:B------:R-:W-:Y:S01]  /*0d40*/  IABS R21, R82 ;  /* 0x0000005200157213 */ /* 0x000fe20000000000 */
[----:B------:R-:W-:Y:S01]  /*0d50*/  IMAD.HI.U32 R2, R13, R9, R12 ;  /* 0x000000090d027227 */ /* 0x000fe200078e000c */
[----:B------:R-:W-:-:S02]  /*0d60*/  IABS R13, R72 ;  /* 0x00000048000d7213 */ /* 0x000fc40000000000 */
[----:B------:R-:W-:Y:S01]  /*0d70*/  IABS R47, R80 ;  /* 0x00000050002f7213 */ /* 0x000fe20000000000 */
[----:B------:R-:W-:Y:S01]  /*0d80*/  IMAD R9, R10, R5, RZ ;  /* 0x000000050a097224 */ /* 0x000fe200078e02ff */
[----:B------:R-:W-:Y:S01]  /*0d90*/  IABS R29, R77 ;  /* 0x0000004d001d7213 */ /* 0x000fe20000000000 */
[----:B------:R-:W-:Y:S01]  /*0da0*/  IMAD.MOV.U32 R10, RZ, RZ, RZ ;  /* 0x000000ffff0a7224 */ /* 0x000fe200078e00ff */
[----:B------:R-:W-:Y:S01]  /*0db0*/  IABS R53, R74 ;  /* 0x0000004a00357213 */ /* 0x000fe20000000000 */
[----:B------:R-:W-:Y:S01]  /*0dc0*/  IMAD.HI.U32 R12, R2, R31, RZ ;  /* 0x0000001f020c7227 */ /* 0x000fe200078e00ff */
[----:B------:R-:W-:Y:S02]  /*0dd0*/  IABS R15, R68 ;  /* 0x00000044000f7213 */ /* 0x000fe40000000000 */
[----:B------:R-:W-:Y:S01]  /*0de0*/  IABS R59, R64 ;  /* 0x00000040003b7213 */ /* 0x000fe20000000000 */
[----:B------:R-:W-:Y:S01]  /*0df0*/  IMAD.HI.U32 R10, R11, R9, R10 ;  /* 0x000000090b0a7227 */ /* 0x000fe200078e000a */
[----:B------:R-:W-:-:S02]  /*0e00*/  IABS R27, R54 ;  /* 0x00000036001b7213 */ /* 0x000fc40000000000 */
[----:B------:R-:W-:Y:S01]  /*0e10*/  IABS R65, R50 ;  /* 0x0000003200417213 */ /* 0x000fe20000000000 */
[----:B------:R-:W-:Y:S01]  /*0e20*/  IMAD.HI.U32 R9, R2, R33, RZ ;  /* 0x0000002102097227 */ /* 0x000fe200078e00ff */
[----:B------:R-:W-:Y:S02]  /*0e30*/  IABS R69, R32 ;  /* 0x0000002000457213 */ /* 0x000fe40000000000 */
[----:B------:R-:W-:Y:S01]  /*0e40*/  IABS R71, R26 ;  /* 0x0000001a00477213 */ /* 0x000fe20000000000 */
[----:B------:R-:W-:Y:S01]  /*0e50*/  IMAD.MOV R9, RZ, RZ, -R9 ;  /* 0x000000ffff097224 */ /* 0x000fe200078e0a09 */
[----:B------:R-:W-:Y:S01]  /*0e60*/  IABS R73, R18 ;  /* 0x0000001200497213 */ /* 0x000fe20000000000 */
[----:B------:R-:W-:Y:S01]  /*0e70*/  IMAD.MOV R12, RZ, RZ, -R12 ;  /* 0x000000ffff0c7224 */ /* 0x000fe200078e0a0c */
[----:B------:R-:W-:Y:S01]  /*0e80*/  LOP3.LUT R7, R7, 0x30, R0, 0x78, !PT ;  /* 0x0000003007077812 */ /* 0x000fe200078e7800 */
[----:B------:R-:W-:Y:S01]  /*0e90*/  IMAD R33, R4, R9, R33 ;  /* 0x0000000904217224 */ /* 0x000fe200078e0221 */
[----:B------:R-:W-:Y:S01]  /*0ea0*/  SHF.R.S32.HI R3, RZ, 0x6, R3 ;  /* 0x00000006ff037819 */ /* 0x000fe20000011403 */
[----:B------:R-:W-:-:S03]  /*0eb0*/  IMAD.HI.U32 R9, R2, R37, RZ ;  /* 0x0000002502097227 */ /* 0x000fc600078e00ff */
[C---:B------:R-:W-:Y:S01]  /*0ec0*/  ISETP.GT.U32.AND P1, PT, R4.reuse, R33, PT ;  /* 0x000000210400720c */ /* 0x040fe20003f24070 */
[----:B------:R-:W-:Y:S02]  /*0ed0*/  IMAD.MOV R9, RZ, RZ, -R9 ;  /* 0x000000ffff097224 */ /* 0x000fe400078e0a09 */
[C---:B------:R-:W-:Y:S02]  /*0ee0*/  IMAD R31, R4.reuse, R12, R31 ;  /* 0x0000000c041f7224 */ /* 0x040fe400078e021f */
[----:B------:R-:W-:Y:S02]  /*0ef0*/  IMAD R37, R4, R9, R37 ;  /* 0x0000000904257224 */ /* 0x000fe400078e0225 */
[----:B------:R-:W-:Y:S01]  /*0f00*/  IMAD.HI.U32 R9, R2, R39, RZ ;  /* 0x0000002702097227 */ /* 0x000fe200078e00ff */
[C---:B------:R-:W-:Y:S02]  /*0f10*/  ISETP.GT.U32.AND P2, PT, R4.reuse, R31, PT ;  /* 0x0000001f0400720c */ /* 0x040fe40003f44070 */
[----:B------:R-:W-:Y:S01]  /*0f20*/  ISETP.GT.U32.AND P3, PT, R4, R37, PT ;  /* 0x000000250400720c */ /* 0x000fe20003f64070 */
[----:B------:R-:W-:-:S02]  /*0f30*/  IMAD.MOV R9, RZ, RZ, -R9 ;  /* 0x000000ffff097224 */ /* 0x000fc400078e0a09 */
[----:B------:R-:W-:-:S04]  /*0f40*/  IMAD.HI.U32 R12, R2, R19, RZ ;  /* 0x00000013020c7227 */ /* 0x000fc800078e00ff */
[----:B------:R-:W-:Y:S02]  /*0f50*/  IMAD R39, R4, R9, R39 ;  /* 0x0000000904277224 */ /* 0x000fe400078e0227 */
[----:B------:R-:W-:-:S03]  /*0f60*/  IMAD.HI.U32 R9, R2, R43, RZ ;  /* 0x0000002b02097227 */ /* 0x000fc600078e00ff */
[C---:B------:R-:W-:Y:S01]  /*0f70*/  ISETP.GT.U32.AND P0, PT, R4.reuse, R39, PT ;  /* 0x000000270400720c */ /* 0x040fe20003f04070 */
[----:B------:R-:W-:Y:S02]  /*0f80*/  IMAD.MOV R9, RZ, RZ, -R9 ;  /* 0x000000ffff097224 */ /* 0x000fe400078e0a09 */
[----:B------:R-:W-:Y:S02]  /*0f90*/  IMAD.MOV R12, RZ, RZ, -R12 ;  /* 0x000000ffff0c7224 */ /* 0x000fe400078e0a0c */
[----:B------:R-:W-:Y:S02]  /*0fa0*/  IMAD R43, R4, R9, R43 ;  /* 0x00000009042b7224 */ /* 0x000fe400078e022b */
[----:B------:R-:W-:-:S04]  /*0fb0*/  IMAD.HI.U32 R9, R2, R45, RZ ;  /* 0x0000002d02097227 */ /* 0x000fc800078e00ff */
[----:B------:R-:W-:Y:S02]  /*0fc0*/  IMAD.MOV R9, RZ, RZ, -R9 ;  /* 0x000000ffff097224 */ /* 0x000fe400078e0a09 */
[C---:B------:R-:W-:Y:S02]  /*0fd0*/  IMAD R19, R4.reuse, R12, R19 ;  /* 0x0000000c04137224 */ /* 0x040fe400078e0213 */
[----:B------:R-:W-:Y:S02]  /*0fe0*/  IMAD R45, R4, R9, R45 ;  /* 0x00000009042d7224 */ /* 0x000fe400078e022d */
[----:B------:R-:W-:-:S04]  /*0ff0*/  IMAD.HI.U32 R9, R2, R49, RZ ;  /* 0x0000003102097227 */ /* 0x000fc800078e00ff */
[----:B------:R-:W-:Y:S02]  /*1000*/  IMAD.MOV R9, RZ, RZ, -R9 ;  /* 0x000000ffff097224 */ /* 0x000fe400078e0a09 */
[----:B------:R-:W-:-:S04]  /*1010*/  IMAD.HI.U32 R12, R2, R25, RZ ;  /* 0x00000019020c7227 */ /* 0x000fc800078e00ff */
[----:B------:R-:W-:Y:S02]  /*1020*/  IMAD R49, R4, R9, R49 ;  /* 0x0000000904317224 */ /* 0x000fe400078e0231 */
[----:B------:R-:W-:-:S04]  /*1030*/  IMAD.HI.U32 R9, R2, R51, RZ ;  /* 0x0000003302097227 */ /* 0x000fc800078e00ff */
[----:B------:R-:W-:Y:S02]  /*1040*/  IMAD.MOV R9, RZ, RZ, -R9 ;  /* 0x000000ffff097224 */ /* 0x000fe400078e0a09 */
[----:B------:R-:W-:Y:S02]  /*1050*/  IMAD.MOV R12, RZ, RZ, -R12 ;  /* 0x000000ffff0c7224 */ /* 0x000fe400078e0a0c */
[----:B------:R-:W-:Y:S02]  /*1060*/  IMAD R51, R4, R9, R51 ;  /* 0x0000000904337224 */ /* 0x000fe400078e0233 */
[----:B------:R-:W-:-:S04]  /*1070*/  IMAD.HI.U32 R9, R2, R55, RZ ;  /* 0x0000003702097227 */ /* 0x000fc800078e00ff */
[----:B------:R-:W-:Y:S02]  /*1080*/  IMAD.MOV R9, RZ, RZ, -R9 ;  /* 0x000000ffff097224 */ /* 0x000fe400078e0a09 */
[----:B------:R-:W-:Y:S02]  /*1090*/  IMAD R25, R4, R12, R25 ;  /* 0x0000000c04197224 */ /* 0x000fe400078e0219 */
[----:B------:R-:W-:-:S04]  /*10a0*/  IMAD.HI.U32 R12, R2, R13, RZ ;  /* 0x0000000d020c7227 */ /* 0x000fc800078e00ff */
[----:B------:R-:W-:Y:S02]  /*10b0*/  IMAD R55, R4, R9, R55 ;  /* 0x0000000904377224 */ /* 0x000fe400078e0237 */
[----:B------:R-:W-:-:S04]  /*10c0*/  IMAD.HI.U32 R9, R2, R57, RZ ;  /* 0x0000003902097227 */ /* 0x000fc800078e00ff */
[----:B------:R-:W-:Y:S02]  /*10d0*/  IMAD.MOV R12, RZ, RZ, -R12 ;  /* 0x000000ffff0c7224 */ /* 0x000fe400078e0a0c */
[----:B------:R-:W-:Y:S02]  /*10e0*/  IMAD.MOV R9, RZ, RZ, -R9 ;  /* 0x000000ffff097224 */ /* 0x000fe400078e0a09 */
[----:B------:R-:W-:Y:S02]  /*10f0*/  IMAD R13, R4, R12, R13 ;  /* 0x0000000c040d7224 */ /* 0x000fe400078e020d */
[----:B------:R-:W-:-:S04]  /*1100*/  IMAD.HI.U32 R12, R2, R23, RZ ;  /* 0x00000017020c7227 */ /* 0x000fc800078e00ff */
[----:B------:R-:W-:Y:S02]  /*1110*/  IMAD R57, R4, R9, R57 ;  /* 0x0000000904397224 */ /* 0x000fe400078e0239 */
[----:B------:R-:W-:-:S04]  /*1120*/  IMAD.HI.U32 R9, R2, R61, RZ ;  /* 0x0000003d02097227 */ /* 0x000fc800078e00ff */
[----:B------:R-:W-:Y:S02]  /*1130*/  IMAD.MOV R12, RZ, RZ, -R12 ;  /* 0x000000ffff0c7224 */ /* 0x000fe400078e0a0c */
[----:B------:R-:W-:-:S04]  /*1140*/  IMAD.HI.U32 R11, R2, R35, RZ ;  /* 0x00000023020b7227 */ /* 0x000fc800078e00ff */
[----:B------:R-:W-:Y:S02]  /*1150*/  IMAD.MOV R9, RZ, RZ, -R9 ;  /* 0x000000ffff097224 */ /* 0x000fe400078e0a09 */
[----:B------:R-:W-:Y:S02]  /*1160*/  IMAD R23, R4, R12, R23 ;  /* 0x0000000c04177224 */ /* 0x000fe400078e0217 */
[----:B------:R-:W-:-:S04]  /*1170*/  IMAD.HI.U32 R12, R2, R67, RZ ;  /* 0x00000043020c7227 */ /* 0x000fc800078e00ff */
[----:B------:R-:W-:Y:S02]  /*1180*/  IMAD.MOV R11, RZ, RZ, -R11 ;  /* 0x000000ffff0b7224 */ /* 0x000fe400078e0a0b */
[----:B------:R-:W-:Y:S02]  /*1190*/  IMAD R61, R4, R9, R61 ;  /* 0x00000009043d7224 */ /* 0x000fe400078e023d */
[----:B------:R-:W-:-:S04]  /*11a0*/  IMAD.HI.U32 R9, R2, R63, RZ ;  /* 0x0000003f02097227 */ /* 0x000fc800078e00ff */
[----:B------:R-:W-:Y:S02]  /*11b0*/  IMAD.MOV R14, RZ, RZ, -R12 ;  /* 0x000000ffff0e7224 */ /* 0x000fe400078e0a0c */
[----:B------:R-:W-:Y:S02]  /*11c0*/  IMAD R35, R4, R11, R35 ;  /* 0x0000000b04237224 */ /* 0x000fe400078e0223 */
[----:B------:R-:W-:-:S03]  /*11d0*/  IMAD.HI.U32 R12, R2, R75, RZ ;  /* 0x0000004b020c7227 */ /* 0x000fc600078e00ff */
[----:B------:R-:W-:Y:S01]  /*11e0*/  ISETP.GT.U32.AND P5, PT, R4, R35, PT ;  /* 0x000000230400720c */ /* 0x000fe20003fa4070 */
[----:B------:R-:W-:-:S04]  /*11f0*/  IMAD.HI.U32 R11, R2, R17, RZ ;  /* 0x00000011020b7227 */ /* 0x000fc800078e00ff */
[----:B------:R-:W-:Y:S02]  /*1200*/  IMAD.MOV R9, RZ, RZ, -R9 ;  /* 0x000000ffff097224 */ /* 0x000fe400078e0a09 */
[----:B------:R-:W-:Y:S02]  /*1210*/  IMAD.MOV R12, RZ, RZ, -R12 ;  /* 0x000000ffff0c7224 */ /* 0x000fe400078e0a0c */
[----:B------:R-:W-:Y:S02]  /*1220*/  IMAD.MOV R11, RZ, RZ, -R11 ;  /* 0x000000ffff0b7224 */ /* 0x000fe400078e0a0b */
[C---:B------:R-:W-:Y:S02]  /*1230*/  IMAD R63, R4.reuse, R9, R63 ;  /* 0x00000009043f7224 */ /* 0x040fe400078e023f */
[C---:B------:R-:W-:Y:S01]  /*1240*/  IMAD R9, R4.reuse, R14, R67 ;  /* 0x0000000e04097224 */ /* 0x040fe200078e0243 */
[----:B------:R-:W-:Y:S01]  /*1250*/  IABS R14, R48 ;  /* 0x00000030000e7213 */ /* 0x000fe20000000000 */
[----:B------:R-:W-:-:S02]  /*1260*/  IMAD R67, R4, R12, R75 ;  /* 0x0000000c04437224 */ /* 0x000fc400078e024b */
[----:B------:R-:W-:Y:S02]  /*1270*/  IMAD R17, R4, R11, R17 ;  /* 0x0000000b04117224 */ /* 0x000fe400078e0211 */
[----:B------:R-:W-:Y:S01]  /*1280*/  IMAD.HI.U32 R11, R2, R41, RZ ;  /* 0x00000029020b7227 */ /* 0x000fe200078e00ff */
[C---:B------:R-:W-:Y:S02]  /*1290*/  ISETP.GT.U32.AND P6, PT, R4.reuse, R67, PT ;  /* 0x000000430400720c */ /* 0x040fe40003fc4070 */
[C---:B------:R-:W-:Y:S01]  /*12a0*/  ISETP.GT.U32.AND P4, PT, R4.reuse, R17, PT ;  /* 0x000000110400720c */ /* 0x040fe20003f84070 */
[----:B------:R-:W-:Y:S02]  /*12b0*/  IMAD.MOV R11, RZ, RZ, -R11 ;  /* 0x000000ffff0b7224 */ /* 0x000fe400078e0a0b */
[----:B------:R-:W-:Y:S02]  /*12c0*/  @!P1 IMAD.IADD R33, R33, 0x1, -R4 ;  /* 0x0000000121219824 */ /* 0x000fe400078e0a04 */
[----:B------:R-:W-:-:S02]  /*12d0*/  IMAD R41, R4, R11, R41 ;  /* 0x0000000b04297224 */ /* 0x000fc400078e0229 */
[----:B------:R-:W-:-:S04]  /*12e0*/  IMAD.HI.U32 R11, R2, R21, RZ ;  /* 0x00000015020b7227 */ /* 0x000fc800078e00ff */
[----:B------:R-:W-:Y:S02]  /*12f0*/  IMAD.MOV R11, RZ, RZ, -R11 ;  /* 0x000000ffff0b7224 */ /* 0x000fe400078e0a0b */
[--C-:B------:R-:W-:Y:S02]  /*1300*/  @!P6 IMAD.IADD R67, R67, 0x1, -R4.reuse ;  /* 0x000000014343e824 */ /* 0x100fe400078e0a04 */
[--C-:B------:R-:W-:Y:S02]  /*1310*/  @!P5 IMAD.IADD R35, R35, 0x1, -R4.reuse ;  /* 0x000000012323d824 */ /* 0x100fe400078e0a04 */
[--C-:B------:R-:W-:Y:S01]  /*1320*/  @!P2 IMAD.IADD R31, R31, 0x1, -R4.reuse ;  /* 0x000000011f1fa824 */ /* 0x100fe200078e0a04 */
[C---:B------:R-:W-:Y:S01]  /*1330*/  ISETP.GT.U32.AND P1, PT, R4.reuse, R67, PT ;  /* 0x000000430400720c */ /* 0x040fe20003f24070 */
[----:B------:R-:W-:Y:S01]  /*1340*/  @!P3 IMAD.IADD R37, R37, 0x1, -R4 ;  /* 0x000000012525b824 */ /* 0x000fe200078e0a04 */
[C---:B------:R-:W-:Y:S01]  /*1350*/  ISETP.GT.U32.AND P2, PT, R4.reuse, R33, PT ;  /* 0x000000210400720c */ /* 0x040fe20003f44070 */
[C---:B------:R-:W-:Y:S01]  /*1360*/  IMAD R21, R4.reuse, R11, R21 ;  /* 0x0000000b04157224 */ /* 0x040fe200078e0215 */
[----:B------:R-:W-:Y:S01]  /*1370*/  ISETP.GT.U32.AND P3, PT, R4, R35, PT ;  /* 0x000000230400720c */ /* 0x000fe20003f64070 */
[----:B------:R-:W-:Y:S01]  /*1380*/  IMAD.HI.U32 R11, R2, R47, RZ ;  /* 0x0000002f020b7227 */ /* 0x000fe200078e00ff */
[----:B------:R-:W-:-:S03]  /*1390*/  ISETP.GT.U32.AND P5, PT, R4, R37, PT ;  /* 0x000000250400720c */ /* 0x000fc60003fa4070 */
[--C-:B------:R-:W-:Y:S01]  /*13a0*/  @!P4 IMAD.IADD R17, R17, 0x1, -R4.reuse ;  /* 0x000000011111c824 */ /* 0x100fe200078e0a04 */
[C---:B------:R-:W-:Y:S01]  /*13b0*/  ISETP.GT.U32.AND P4, PT, R4.reuse, R31, PT ;  /* 0x0000001f0400720c */ /* 0x040fe20003f84070 */
[----:B------:R-:W-:Y:S02]  /*13c0*/  IMAD.MOV R11, RZ, RZ, -R11 ;  /* 0x000000ffff0b7224 */ /* 0x000fe400078e0a0b */
[----:B------:R-:W-:Y:S01]  /*13d0*/  @!P0 IMAD.IADD R39, R39, 0x1, -R4 ;  /* 0x0000000127278824 */ /* 0x000fe200078e0a04 */
[C---:B------:R-:W-:Y:S01]  /*13e0*/  ISETP.GT.U32.AND P0, PT, R4.reuse, R17, PT ;  /* 0x000000110400720c */ /* 0x040fe20003f04070 */
[----:B------:R-:W-:Y:S02]  /*13f0*/  IMAD R47, R4, R11, R47 ;  /* 0x0000000b042f7224 */ /* 0x000fe400078e022f */
[----:B------:R-:W-:Y:S01]  /*1400*/  IMAD.HI.U32 R11, R2, R29, RZ ;  /* 0x0000001d020b7227 */ /* 0x000fe200078e00ff */
[----:B------:R-:W-:-:S03]  /*1410*/  ISETP.GT.U32.AND P6, PT, R4, R39, PT ;  /* 0x000000270400720c */ /* 0x000fc60003fc4070 */
[----:B------:R-:W-:Y:S02]  /*1420*/  IMAD.MOV R11, RZ, RZ, -R11 ;  /* 0x000000ffff0b7224 */ /* 0x000fe400078e0a0b */
[--C-:B------:R-:W-:Y:S01]  /*1430*/  @!P1 IMAD.IADD R67, R67, 0x1, -R4.reuse ;  /* 0x0000000143439824 */ /* 0x100fe200078e0a04 */
[C---:B------:R-:W-:Y:S01]  /*1440*/  ISETP.GT.U32.AND P1, PT, R4.reuse, R41, PT ;  /* 0x000000290400720c */ /* 0x040fe20003f24070 */
[--C-:B------:R-:W-:Y:S01]  /*1450*/  @!P2 IMAD.IADD R33, R33, 0x1, -R4.reuse ;  /* 0x000000012121a824 */ /* 0x100fe200078e0a04 */
[C---:B------:R-:W-:Y:S01]  /*1460*/  ISETP.GT.U32.AND P2, PT, R4.reuse, R19, PT ;  /* 0x000000130400720c */ /* 0x040fe20003f44070 */
[--C-:B------:R-:W-:Y:S01]  /*1470*/  @!P3 IMAD.IADD R35, R35, 0x1, -R4.reuse ;  /* 0x000000012323b824 */ /* 0x100fe200078e0a04 */
[C---:B------:R-:W-:Y:S01]  /*1480*/  ISETP.GT.U32.AND P3, PT, R4.reuse, R43, PT ;  /* 0x0000002b0400720c */ /* 0x040fe20003f64070 */
[--C-:B------:R-:W-:Y:S01]  /*1490*/  @!P4 IMAD.IADD R31, R31, 0x1, -R4.reuse ;  /* 0x000000011f1fc824 */ /* 0x100fe200078e0a04 */
[C---:B------:R-:W-:Y:S01]  /*14a0*/  ISETP.GT.U32.AND P4, PT, R4.reuse, R21, PT ;  /* 0x000000150400720c */ /* 0x040fe20003f84070 */
[----:B------:R-:W-:Y:S01]  /*14b0*/  @!P5 IMAD.IADD R37, R37, 0x1, -R4 ;  /* 0x000000012525d824 */ /* 0x000fe200078e0a04 */
[C---:B------:R-:W-:Y:S01]  /*14c0*/  ISETP.GT.U32.AND P5, PT, R4.reuse, R45, PT ;  /* 0x0000002d0400720c */ /* 0x040fe20003fa4070 */
[----:B------:R-:W-:-:S02]  /*14d0*/  IMAD R29, R4, R11, R29 ;  /* 0x0000000b041d7224 */ /* 0x000fc400078e021d */
[----:B------:R-:W-:-:S04]  /*14e0*/  IMAD.HI.U32 R11, R2, R53, RZ ;  /* 0x00000035020b7227 */ /* 0x000fc800078e00ff */
[----:B------:R-:W-:Y:S02]  /*14f0*/  IMAD.MOV R11, RZ, RZ, -R11 ;  /* 0x000000ffff0b7224 */ /* 0x000fe400078e0a0b */
[--C-:B------:R-:W-:Y:S01]  /*1500*/  @!P0 IMAD.IADD R17, R17, 0x1, -R4.reuse ;  /* 0x0000000111118824 */ /* 0x100fe200078e0a04 */
[C---:B------:R-:W-:Y:S01]  /*1510*/  ISETP.GT.U32.AND P0, PT, R4.reuse, R47, PT ;  /* 0x0000002f0400720c */ /* 0x040fe20003f04070 */
[C---:B------:R-:W-:Y:S02]  /*1520*/  IMAD R53, R4.reuse, R11, R53 ;  /* 0x0000000b04357224 */ /* 0x040fe400078e0235 */
        /* <DEDUP_REMOVED lines=9> */
[----:B------:R-:W-:Y:S01]  /*15c0*/  ISETP.GT.U32.AND P5, PT, R4, R13, PT ;  /* 0x0000000d0400720c */ /* 0x000fe20003fa4070 */
[----:B------:R-:W-:-:S04]  /*15d0*/  IMAD.HI.U32 R11, R2, R15, RZ ;  /* 0x0000000f020b7227 */ /* 0x000fc800078e00ff */
[--C-:B------:R-:W-:Y:S01]  /*15e0*/  @!P6 IMAD.IADD R39, R39, 0x1, -R4.reuse ;  /* 0x000000012727e824 */ /* 0x100fe200078e0a04 */
[C---:B------:R-:W-:Y:S01]  /*15f0*/  ISETP.GT.U32.AND P6, PT, R4.reuse, R25, PT ;  /* 0x000000190400720c */ /* 0x040fe20003fc4070 */
[----:B------:R-:W-:Y:S02]  /*1600*/  IMAD.MOV R11, RZ, RZ, -R11 ;  /* 0x000000ffff0b7224 */ /* 0x000fe400078e0a0b */
[----:B------:R-:W-:Y:S01]  /*1610*/  @!P0 IMAD.IADD R47, R47, 0x1, -R4 ;  /* 0x000000012f2f8824 */ /* 0x000fe200078e0a04 */
[C---:B------:R-:W-:Y:S01]  /*1620*/  ISETP.GT.U32.AND P0, PT, R4.reuse, R55, PT ;  /* 0x000000370400720c */ /* 0x040fe20003f04070 */
[----:B------:R-:W-:Y:S02]  /*1630*/  IMAD R15, R4, R11, R15 ;  /* 0x0000000b040f7224 */ /* 0x000fe400078e020f */
[----:B------:R-:W-:-:S04]  /*1640*/  IMAD.HI.U32 R11, R2, R59, RZ ;  /* 0x0000003b020b7227 */ /* 0x000fc800078e00ff */
        /* <DEDUP_REMOVED lines=10> */
[----:B------:R-:W-:-:S02]  /*16f0*/  IMAD.MOV R11, RZ, RZ, -R11 ;  /* 0x000000ffff0b7224 */ /* 0x000fc400078e0a0b */
[----:B------:R-:W-:Y:S01]  /*1700*/  @!P6 IMAD.IADD R25, R25, 0x1, -R4 ;  /* 0x000000011919e824 */ /* 0x000fe200078e0a04 */
[C---:B------:R-:W-:Y:S01]  /*1710*/  ISETP.GT.U32.AND P6, PT, R4.reuse, R41, PT ;  /* 0x000000290400720c */ /* 0x040fe20003fc4070 */
[----:B------:R-:W-:Y:S02]  /*1720*/  IMAD R59, R4, R11, R59 ;  /* 0x0000000b043b7224 */ /* 0x000fe400078e023b */
[----:B------:R-:W-:-:S04]  /*1730*/  IMAD.HI.U32 R11, R2, R27, RZ ;  /* 0x0000001b020b7227 */ /* 0x000fc800078e00ff */
[--C-:B------:R-:W-:Y:S01]  /*1740*/  @!P0 IMAD.IADD R55, R55, 0x1, -R4.reuse ;  /* 0x0000000137378824 */ /* 0x100fe200078e0a04 */
[C---:B------:R-:W-:Y:S01]  /*1750*/  ISETP.GT.U32.AND P0, PT, R4.reuse, R25, PT ;  /* 0x000000190400720c */ /* 0x040fe20003f04070 */
        /* <DEDUP_REMOVED lines=16> */
[----:B------:R-:W-:Y:S01]  /*1860*/  @!P0 IMAD.IADD R25, R25, 0x1, -R4 ;  /* 0x0000000119198824 */ /* 0x000fe200078e0a04 */
[C---:B------:R-:W-:Y:S01]  /*1870*/  ISETP.GT.U32.AND P0, PT, R4.reuse, R15, PT ;  /* 0x0000000f0400720c */ /* 0x040fe20003f04070 */
[----:B------:R-:W-:Y:S02]  /*1880*/  IMAD R65, R4, R11, R65 ;  /* 0x0000000b04417224 */ /* 0x000fe400078e0241 */
[----:B------:R-:W-:-:S04]  /*1890*/  IMAD.HI.U32 R11, R2, R69, RZ ;  /* 0x00000045020b7227 */ /* 0x000fc800078e00ff */
        /* <DEDUP_REMOVED lines=12> */
[----:B------:R-:W-:-:S04]  /*1960*/  IMAD.HI.U32 R10, R10, R14, RZ ;  /* 0x0000000e0a0a7227 */ /* 0x000fc800078e00ff */
[----:B------:R-:W-:Y:S02]  /*1970*/  IMAD.MOV R11, RZ, RZ, -R11 ;  /* 0x000000ffff0b7224 */ /* 0x000fe400078e0a0b */
[----:B------:R-:W-:Y:S02]  /*1980*/  IMAD.MOV R12, RZ, RZ, -R12 ;  /* 0x000000ffff0c7224 */ /* 0x000fe400078e0a0c */
[----:B------:R-:W-:Y:S02]  /*1990*/  IMAD.MOV R2, RZ, RZ, -R2 ;  /* 0x000000ffff027224 */ /* 0x000fe400078e0a02 */
[----:B------:R-:W-:Y:S02]  /*19a0*/  IMAD.MOV R10, RZ, RZ, -R10 ;  /* 0x000000ffff0a7224 */ /* 0x000fe400078e0a0a */
[C---:B------:R-:W-:Y:S02]  /*19b0*/  IMAD R11, R4.reuse, R11, R69 ;  /* 0x0000000b040b7224 */ /* 0x040fe400078e0245 */
[----:B------:R-:W-:-:S02]  /*19c0*/  IMAD R69, R4, R12, R71 ;  /* 0x0000000c04457224 */ /* 0x000fc400078e0247 */
[----:B------:R-:W-:Y:S02]  /*19d0*/  IMAD R71, R4, R2, R73 ;  /* 0x0000000204477224 */ /* 0x000fe400078e0249 */
[----:B------:R-:W-:Y:S01]  /*19e0*/  IMAD R2, R5, R10, R14 ;  /* 0x0000000a05027224 */ /* 0x000fe200078e020e */
[----:B------:R-:W-:Y:S01]  /*19f0*/  LOP3.LUT R10, R24, 0x1c0, RZ, 0xc0, !PT ;  /* 0x000001c0180a7812 */ /* 0x000fe200078ec0ff */
        /* <DEDUP_REMOVED lines=13> */
[----:B------:R-:W-:Y:S01]  /*1ad0*/  ISETP.GT.U32.AND P5, PT, R5, R2, PT ;  /* 0x000000020500720c */ /* 0x000fe20003fa4070 */
        /* <DEDUP_REMOVED lines=25> */
[----:B------:R-:W-:Y:S01]  /*1c70*/  ISETP.GT.U32.AND P4, PT, R5, R2, PT ;  /* 0x000000020500720c */ /* 0x000fe20003f84070 */
[--C-:B------:R-:W-:Y:S01]  /*1c80*/  @!P5 IMAD.IADD R63, R63, 0x1, -R4.reuse ;  /* 0x000000013f3fd824 */ /* 0x100fe200078e0a04 */
[----:B------:R-:W-:Y:S01]  /*1c90*/  ISETP.GE.AND P5, PT, R91, RZ, PT ;  /* 0x000000ff5b00720c */ /* 0x000fe20003fa6270 */
        /* <DEDUP_REMOVED lines=8> */
[----:B------:R-:W-:Y:S01]  /*1d20*/  @!P3 IMAD.IADD R69, R69, 0x1, -R4 ;  /* 0x000000014545b824 */ /* 0x000fe200078e0a04 */
[----:B------:R-:W-:Y:S01]  /*1d30*/  ISETP.GE.AND P3, PT, R87, RZ, PT ;  /* 0x000000ff5700720c */ /* 0x000fe20003f66270 */
[----:B------:R-:W-:Y:S01]  /*1d40*/  @!P4 IMAD.IADD R2, R2, 0x1, -R5 ;  /* 0x000000010202c824 */ /* 0x000fe200078e0a05 */
[----:B------:R-:W-:Y:S01]  /*1d50*/  ISETP.GE.AND P4, PT, R88, RZ, PT ;  /* 0x000000ff5800720c */ /* 0x000fe20003f86270 */
[----:B------:R-:W-:Y:S01]  /*1d60*/  @!P5 IMAD.MOV R33, RZ, RZ, -R33 ;  /* 0x000000ffff21d224 */ /* 0x000fe200078e0a21 */
[----:B------:R-:W-:Y:S01]  /*1d70*/  ISETP.GE.AND P5, PT, R85, RZ, PT ;  /* 0x000000ff5500720c */ /* 0x000fe20003fa6270 */
[----:B------:R-:W-:Y:S01]  /*1d80*/  IMAD.SHL.U32 R12, R24, 0x20, RZ ;  /* 0x00000020180c7824 */ /* 0x000fe200078e00ff */
[----:B------:R-:W-:Y:S01]  /*1d90*/  SHF.R.U32.HI R73, RZ, 0x2, R10 ;  /* 0x00000002ff497819 */ /* 0x000fe2000001160a */
[----:B------:R-:W-:Y:S01]  /*1da0*/  @!P0 IMAD.MOV R35, RZ, RZ, -R35 ;  /* 0x000000ffff238224 */ /* 0x000fe200078e0a23 */
[----:B------:R-:W-:Y:S01]  /*1db0*/  ISETP.GE.AND P0, PT, R84, RZ, PT ;  /* 0x000000ff5400720c */ /* 0x000fe20003f06270 */
        /* <DEDUP_REMOVED lines=10> */
[----:B------:R-:W-:Y:S01]  /*1e60*/  IMAD.SHL.U32 R75, R24, 0x40, RZ ;  /* 0x00000040184b7824 */ /* 0x000fe200078e00ff */
[----:B------:R-:W-:Y:S01]  /*1e70*/  LOP3.LUT R7, R7, 0x1c00, R12, 0xf8, !PT ;  /* 0x00001c0007077812 */ /* 0x000fe200078ef80c */
        /* <DEDUP_REMOVED lines=13> */
[----:B------:R-:W-:Y:S01]  /*1f50*/  LOP3.LUT R10, RZ, c[0x0][0x17c], RZ, 0x33, !PT ;  /* 0x00005f00ff0a7a12 */ /* 0x000fe200078e33ff */
        /* <DEDUP_REMOVED lines=12> */
[----:B------:R1:W-:Y:S01]  /*2020*/  STL [R1+0xc4], R12 ;  /* 0x0000c40c01007387 */ /* 0x0003e20000100800 */
        /* <DEDUP_REMOVED lines=13> */
[----:B------:R-:W-:Y:S01]  /*2100*/  STL [R1+0x4], R24 ;  /* 0x0000041801007387 */ /* 0x000fe20000100800 */
[----:B-1----:R-:W-:Y:S01]  /*2110*/  LOP3.LUT R12, R7, R6, RZ, 0xfc, !PT ;  /* 0x00000006070c7212 */ /* 0x002fe200078efcff */
[----:B------:R-:W-:Y:S01]  /*2120*/  @!P0 IMAD.MOV R63, RZ, RZ, -R63 ;  /* 0x000000ffff3f8224 */ /* 0x000fe200078e0a3f */
[----:B------:R-:W-:Y:S01]  /*2130*/  ISETP.NE.AND P0, PT, RZ, c[0x0][0x17c], PT ;  /* 0x00005f00ff007a0c */ /* 0x000fe20003f05270 */
[----:B------:R-:W-:Y:S01]  /*2140*/  @!P1 IMAD.MOV R65, RZ, RZ, -R65 ;  /* 0x000000ffff419224 */ /* 0x000fe200078e0a41 */
[----:B------:R-:W-:Y:S01]  /*2150*/  ISETP.GE.AND P1, PT, R48, RZ, PT ;  /* 0x000000ff3000720c */ /* 0x000fe20003f26270 */
[----:B------:R-:W-:Y:S01]  /*2160*/  @!P2 IMAD.MOV R69, RZ, RZ, -R69 ;  /* 0x000000ffff45a224 */ /* 0x000fe200078e0a45 */
[C---:B------:R-:W-:Y:S01]  /*2170*/  SEL R8, R10.reuse, R33, !P0 ;  /* 0x000000210a087207 */ /* 0x040fe20004000000 */
[----:B------:R-:W-:Y:S01]  /*2180*/  @!P3 IMAD.MOV R11, RZ, RZ, -R11 ;  /* 0x000000ffff0bb224 */ /* 0x000fe200078e0a0b */
[C---:B------:R-:W-:Y:S01]  /*2190*/  SEL R7, R10.reuse, R35, !P0 ;  /* 0x000000230a077207 */ /* 0x040fe20004000000 */
[----:B------:R-:W-:Y:S01]  /*21a0*/  @!P4 IMAD.MOV R9, RZ, RZ, -R9 ;  /* 0x000000ffff09c224 */ /* 0x000fe200078e0a09 */
[C---:B------:R-:W-:Y:S01]  /*21b0*/  SEL R6, R10.reuse, R31, !P0 ;  /* 0x0000001f0a067207 */ /* 0x040fe20004000000 */
[----:B------:R-:W-:Y:S01]  /*21c0*/  @!P5 IMAD.MOV R71, RZ, RZ, -R71 ;  /* 0x000000ffff47d224 */ /* 0x000fe200078e0a47 */
[----:B------:R-:W-:Y:S01]  /*21d0*/  SEL R4, R10, R17, !P0 ;  /* 0x000000110a047207 */ /* 0x000fe20004000000 */
[----:B------:R-:W-:Y:S01]  /*21e0*/  IMAD R8, R8, c[0x0][0x190], RZ ;  /* 0x0000640008087a24 */ /* 0x000fe200078e02ff */
[C---:B0-----:R-:W-:Y:S01]  /*21f0*/  SEL R88, R10.reuse, R29, !P0 ;  /* 0x0000001d0a587207 */ /* 0x041fe20004000000 */
[----:B------:R-:W-:Y:S01]  /*2200*/  IMAD R7, R7, c[0x0][0x190], RZ ;  /* 0x0000640007077a24 */ /* 0x000fe200078e02ff */
[----:B------:R-:W-:Y:S01]  /*2210*/  SEL R115, R10, R23, !P0 ;  /* 0x000000170a737207 */ /* 0x000fe20004000000 */
[----:B------:R-:W-:Y:S01]  /*2220*/  IMAD R6, R6, c[0x0][0x190], RZ ;  /* 0x0000640006067a24 */ /* 0x000fe200078e02ff */
[----:B------:R-:W-:Y:S01]  /*2230*/  SEL R5, R10, R37, !P0 ;  /* 0x000000250a057207 */ /* 0x000fe20004000000 */
[----:B------:R-:W-:Y:S01]  /*2240*/  IMAD R4, R4, c[0x0][0x190], RZ ;  /* 0x0000640004047a24 */ /* 0x000fe200078e02ff */
[C---:B------:R-:W-:Y:S01]  /*2250*/  SEL R109, R10.reuse, R39, !P0 ;  /* 0x000000270a6d7207 */ /* 0x040fe20004000000 */
[----:B------:R-:W-:Y:S01]  /*2260*/  STL [R1], R12 ;  /* 0x0000000c01007387 */ /* 0x000fe20000100800 */
[C---:B------:R-:W-:Y:S01]  /*2270*/  SEL R106, R10.reuse, R41, !P0 ;  /* 0x000000290a6a7207 */ /* 0x040fe20004000000 */
[----:B------:R-:W-:Y:S01]  /*2280*/  IMAD R5, R5, c[0x0][0x190], RZ ;  /* 0x0000640005057a24 */ /* 0x000fe200078e02ff */
[C---:B------:R-:W-:Y:S01]  /*2290*/  SEL R104, R10.reuse, R19, !P0 ;  /* 0x000000130a687207 */ /* 0x040fe20004000000 */
[----:B------:R-:W-:Y:S01]  /*22a0*/  IMAD R109, R109, c[0x0][0x190], RZ ;  /* 0x000064006d6d7a24 */ /* 0x000fe200078e02ff */
[C---:B------:R-:W-:Y:S01]  /*22b0*/  SEL R102, R10.reuse, R43, !P0 ;  /* 0x0000002b0a667207 */ /* 0x040fe20004000000 */
[----:B------:R-:W-:Y:S01]  /*22c0*/  STL [R1+0x10], R3 ;  /* 0x0000100301007387 */ /* 0x000fe20000100800 */
[C---:B------:R-:W-:Y:S01]  /*22d0*/  SEL R100, R10.reuse, R21, !P0 ;  /* 0x000000150a647207 */ /* 0x040fe20004000000 */
[----:B------:R-:W-:Y:S01]  /*22e0*/  @!P1 IMAD.MOV R2, RZ, RZ, -R2 ;  /* 0x000000ffff029224 */ /* 0x000fe200078e0a02 */
[----:B------:R-:W-:Y:S01]  /*22f0*/  SEL R124, R10, R45, !P0 ;  /* 0x0000002d0a7c7207 */ /* 0x000fe20004000000 */
[----:B------:R-:W-:Y:S01]  /*2300*/  IMAD R106, R106, c[0x0][0x190], RZ ;  /* 0x000064006a6a7a24 */ /* 0x000fe200078e02ff */
        /* <DEDUP_REMOVED lines=18> */
[C---:B------:R-:W-:Y:S01]  /*2430*/  SEL R116, R10.reuse, R59, !P0 ;  /* 0x0000003b0a747207 */ /* 0x040fe20004000000 */
[----:B------:R-:W-:Y:S01]  /*2440*/  IMAD R29, R29, c[0x0][0x190], RZ ;  /* 0x000064001d1d7a24 */ /* 0x000fe200078e02ff */
[----:B------:R-:W-:Y:S01]  /*2450*/  SEL R112, R10, R61, !P0 ;  /* 0x0000003d0a707207 */ /* 0x000fe20004000000 */
[----:B------:R-:W-:Y:S01]  /*2460*/  IMAD R26, R26, c[0x0][0x190], RZ ;  /* 0x000064001a1a7a24 */ /* 0x000fe200078e02ff */
[C---:B------:R-:W-:Y:S01]  /*2470*/  SEL R111, R10.reuse, R27, !P0 ;  /* 0x0000001b0a6f7207 */ /* 0x040fe20004000000 */
        /* <DEDUP_REMOVED lines=15> */
[----:B------:R-:W-:Y:S01]  /*2570*/  ISETP.NE.AND P0, PT, RZ, c[0x0][0x178], PT ;  /* 0x00005e00ff007a0c */ /* 0x000fe20003f05270 */
[----:B------:R-:W-:Y:S01]  /*2580*/  IMAD R10, R36, c[0x0][0x188], RZ ;  /* 0x00006200240a7a24 */ /* 0x000fe200078e02ff */
[----:B------:R-:W-:Y:S01]  /*2590*/  LEA R11, P2, R8, c[0x0][0x168], 0x1 ;  /* 0x00005a00080b7a11 */ /* 0x000fe200078408ff */
[----:B------:R-:W-:Y:S01]  /*25a0*/  IMAD R10, R22, c[0x0][0x188], RZ ;  /* 0x00006200160a7a24 */ /* 0x000fe200078e02ff */
[C---:B------:R-:W-:Y:S01]  /*25b0*/  LEA R10, P3, R7.reuse, c[0x0][0x168], 0x1 ;  /* 0x00005a00070a7a11 */ /* 0x040fe200078608ff */
[----:B------:R-:W-:Y:S01]  /*25c0*/  IMAD R9, R20, c[0x0][0x188], RZ ;  /* 0x0000620014097a24 */ /* 0x000fe200078e02ff */
[----:B------:R-:W-:Y:S01]  /*25d0*/  LEA R9, P4, R6, c[0x0][0x168], 0x1 ;  /* 0x00005a0006097a11 */ /* 0x000fe200078808ff */
[----:B------:R0:W-:Y:S01]  /*25e0*/  STL [R1+0x3c], R11 ;  /* 0x00003c0b01007387 */ /* 0x0001e20000100800 */
[----:B------:R-:W-:Y:S01]  /*25f0*/  LEA.HI.X.SX32 R8, R8, c[0x0][0x16c], 0x1, P2 ;  /* 0x00005b0008087a11 */ /* 0x000fe200010f0eff */
[----:B------:R-:W-:Y:S01]  /*2600*/  IMAD R116, R116, c[0x0][0x190], RZ ;  /* 0x0000640074747a24 */ /* 0x000fe200078e02ff */
[----:B------:R-:W-:Y:S01]  /*2610*/  LEA.HI.X.SX32 R7, R7, c[0x0][0x16c], 0x1, P3 ;  /* 0x00005b0007077a11 */ /* 0x000fe200018f0eff */
[----:B------:R1:W-:Y:S01]  /*2620*/  STL [R1+0x34], R10 ;  /* 0x0000340a01007387 */ /* 0x0003e20000100800 */
[----:B------:R-:W-:Y:S01]  /*2630*/  LEA.HI.X.SX32 R6, R6, c[0x0][0x16c], 0x1, P4 ;  /* 0x00005b0006067a11 */ /* 0x000fe200020f0eff */
[----:B------:R-:W-:Y:S01]  /*2640*/  IMAD R115, R115, c[0x0][0x190], RZ ;  /* 0x0000640073737a24 */ /* 0x000fe200078e02ff */
[----:B------:R-:W-:Y:S01]  /*2650*/  @!P0 LOP3.LUT R2, RZ, c[0x0][0x178], RZ, 0x33, !PT ;  /* 0x00005e00ff028a12 */ /* 0x000fe200078e33ff */
[----:B------:R2:W-:Y:S01]  /*2660*/  STL [R1+0x2c], R9 ;  /* 0x00002c0901007387 */ /* 0x0005e20000100800 */
[----:B------:R-:W-:Y:S01]  /*2670*/  LEA R105, P2, R104, c[0x0][0x168], 0x1 ;  /* 0x00005a0068697a11 */ /* 0x000fe200078408ff */
[----:B------:R-:W-:Y:S01]  /*2680*/  IMAD R112, R112, c[0x0][0x190], RZ ;  /* 0x0000640070707a24 */ /* 0x000fe200078e02ff */
[----:B0-----:R-:W-:Y:S01]  /*2690*/  LEA R11, P5, R5, c[0x0][0x168], 0x1 ;  /* 0x00005a00050b7a11 */ /* 0x001fe200078a08ff */
[----:B------:R-:W-:Y:S01]  /*26a0*/  IMAD R3, R2, c[0x0][0x184], RZ ;  /* 0x0000610002037a24 */ /* 0x000fe200078e02ff */
[----:B------:R-:W-:Y:S01]  /*26b0*/  LEA R103, P3, R102, c[0x0][0x168], 0x1 ;  /* 0x00005a0066677a11 */ /* 0x000fe200078608ff */
[----:B------:R-:W-:Y:S01]  /*26c0*/  IMAD R111, R111, c[0x0][0x190], RZ ;  /* 0x000064006f6f7a24 */ /* 0x000fe200078e02ff */
[----:B-1----:R-:W-:Y:S01]  /*26d0*/  LEA R10, P6, R4, c[0x0][0x168], 0x1 ;  /* 0x00005a00040a7a11 */ /* 0x002fe200078c08ff */
[----:B------:R-:W-:Y:S01]  /*26e0*/  STL [R1+0x24], R11 ;  /* 0x0000240b01007387 */ /* 0x000fe20000100800 */
[----:B------:R-:W-:Y:S01]  /*26f0*/  LEA.HI.X.SX32 R5, R5, c[0x0][0x16c], 0x1, P5 ;  /* 0x00005b0005057a11 */ /* 0x000fe200028f0eff */
[----:B------:R-:W-:Y:S01]  /*2700*/  IMAD R32, R32, c[0x0][0x190], RZ ;  /* 0x0000640020207a24 */ /* 0x000fe200078e02ff */
[----:B--2---:R-:W-:Y:S01]  /*2710*/  LEA R9, P0, R109, c[0x0][0x168], 0x1 ;  /* 0x00005a006d097a11 */ /* 0x004fe200078008ff */
[----:B------:R-:W-:Y:S01]  /*2720*/  STL [R1+0x1c], R10 ;  /* 0x00001c0a01007387 */ /* 0x000fe20000100800 */
[----:B------:R-:W-:Y:S01]  /*2730*/  LEA.HI.X.SX32 R4, R4, c[0x0][0x16c], 0x1, P6 ;  /* 0x00005b0004047a11 */ /* 0x000fe200030f0eff */
[----:B------:R-:W-:Y:S01]  /*2740*/  IMAD R33, R33, c[0x0][0x190], RZ ;  /* 0x0000640021217a24 */ /* 0x000fe200078e02ff */
[----:B------:R-:W-:Y:S01]  /*2750*/  LEA R2, P1, R3, c[0x0][0x160], 0x1 ;  /* 0x0000580003027a11 */ /* 0x000fe200078208ff */
[----:B------:R-:W-:Y:S01]  /*2760*/  STL [R1+0x14], R9 ;  /* 0x0000140901007387 */ /* 0x000fe20000100800 */
[----:B------:R-:W-:Y:S01]  /*2770*/  LEA R101, P4, R100, c[0x0][0x168], 0x1 ;  /* 0x00005a0064657a11 */ /* 0x000fe200078808ff */
[----:B------:R-:W-:Y:S01]  /*2780*/  IMAD R23, R23, c[0x0][0x190], RZ ;  /* 0x0000640017177a24 */ /* 0x000fe200078e02ff */
[----:B------:R-:W-:Y:S01]  /*2790*/  LEA.HI.X.SX32 R3, R3, c[0x0][0x164], 0x1, P1 ;  /* 0x0000590003037a11 */ /* 0x000fe200008f0eff */
[----:B------:R-:W-:Y:S01]  /*27a0*/  STL [R1+0x38], R8 ;  /* 0x0000380801007387 */ /* 0x000fe20000100800 */
[----:B------:R-:W-:Y:S01]  /*27b0*/  LEA R108, P1, R106, c[0x0][0x168], 0x1 ;  /* 0x00005a006a6c7a11 */ /* 0x000fe200078208ff */
[----:B------:R-:W-:Y:S01]  /*27c0*/  IMAD R16, R16, c[0x0][0x190], RZ ;  /* 0x0000640010107a24 */ /* 0x000fe200078e02ff */
[----:B------:R-:W-:Y:S01]  /*27d0*/  LEA R125, P5, R124, c[0x0][0x168], 0x1 ;  /* 0x00005a007c7d7a11 */ /* 0x000fe200078a08ff */
[----:B------:R-:W-:Y:S01]  /*27e0*/  STL [R1+0x30], R7 ;  /* 0x0000300701007387 */ /* 0x000fe20000100800 */
[----:B------:R-:W-:Y:S01]  /*27f0*/  LEA.HI.X.SX32 R109, R109, c[0x0][0x16c], 0x1, P0 ;  /* 0x00005b006d6d7a11 */ /* 0x000fe200000f0eff */
[----:B------:R-:W-:Y:S01]  /*2800*/  IMAD R17, R17, c[0x0][0x190], RZ ;  /* 0x0000640011117a24 */ /* 0x000fe200078e02ff */
[----:B------:R-:W-:Y:S01]  /*2810*/  LEA.HI.X.SX32 R106, R106, c[0x0][0x16c], 0x1, P1 ;  /* 0x00005b006a6a7a11 */ /* 0x000fe200008f0eff */
[----:B------:R-:W-:Y:S01]  /*2820*/  STL [R1+0x28], R6 ;  /* 0x0000280601007387 */ /* 0x000fe20000100800 */
[----:B------:R-:W-:Y:S01]  /*2830*/  LEA.HI.X.SX32 R104, R104, c[0x0][0x16c], 0x1, P2 ;  /* 0x00005b0068687a11 */ /* 0x000fe200010f0eff */
[----:B------:R-:W-:Y:S01]  /*2840*/  IMAD R34, R34, c[0x0][0x190], RZ ;  /* 0x0000640022227a24 */ /* 0x000fe200078e02ff */
[----:B------:R-:W-:Y:S01]  /*2850*/  LEA.HI.X.SX32 R102, R102, c[0x0][0x16c], 0x1, P3 ;  /* 0x00005b0066667a11 */ /* 0x000fe200018f0eff */
[----:B------:R0:W-:Y:S01]  /*2860*/  STL [R1+0x20], R5 ;  /* 0x0000200501007387 */ /* 0x0001e20000100800 */
[----:B------:R-:W-:Y:S01]  /*2870*/  LEA.HI.X.SX32 R100, R100, c[0x0][0x16c], 0x1, P4 ;  /* 0x00005b0064647a11 */ /* 0x000fe200020f0eff */
[----:B------:R-:W-:Y:S01]  /*2880*/  IMAD R35, R35, c[0x0][0x190], RZ ;  /* 0x0000640023237a24 */ /* 0x000fe200078e02ff */
[----:B------:R-:W-:Y:S01]  /*2890*/  LEA.HI.X.SX32 R124, R124, c[0x0][0x16c], 0x1, P5 ;  /* 0x00005b007c7c7a11 */ /* 0x000fe200028f0eff */
[----:B------:R1:W-:Y:S01]  /*28a0*/  STL [R1+0x18], R4 ;  /* 0x0000180401007387 */ /* 0x0003e20000100800 */
[----:B------:R-:W-:Y:S01]  /*28b0*/  LEA R99, P6, R98, c[0x0][0x168], 0x1 ;  /* 0x00005a0062637a11 */ /* 0x000fe200078c08ff */
[----:B------:R-:W-:Y:S01]  /*28c0*/  CS2R R60, SRZ ;  /* 0x00000000003c7805 */ /* 0x000fe2000001ff00 */
[----:B------:R-:W-:Y:S01]  /*28d0*/  LEA R97, P0, R96, c[0x0][0x168], 0x1 ;  /* 0x00005a0060617a11 */ /* 0x000fe200078008ff */
[----:B------:R-:W-:Y:S01]  /*28e0*/  CS2R R62, SRZ ;  /* 0x00000000003e7805 */ /* 0x000fe2000001ff00 */
[----:B------:R-:W-:Y:S01]  /*28f0*/  LEA R93, P1, R92, c[0x0][0x168], 0x1 ;  /* 0x00005a005c5d7a11 */ /* 0x000fe200078208ff */
[----:B------:R-:W-:Y:S01]  /*2900*/  CS2R R64, SRZ ;  /* 0x0000000000407805 */ /* 0x000fe2000001ff00 */
[----:B0-----:R-:W-:Y:S01]  /*2910*/  LOP3.LUT R5, R24, 0x40, RZ, 0x3c, !PT ;  /* 0x0000004018057812 */ /* 0x001fe200078e3cff */
[----:B------:R-:W-:Y:S01]  /*2920*/  CS2R R66, SRZ ;  /* 0x0000000000427805 */ /* 0x000fe2000001ff00 */
[----:B------:R-:W-:Y:S01]  /*2930*/  LEA R89, P2, R88, c[0x0][0x168], 0x1 ;  /* 0x00005a0058597a11 */ /* 0x000fe200078408ff */
[----:B------:R-:W-:Y:S01]  /*2940*/  CS2R R68, SRZ ;  /* 0x0000000000447805 */ /* 0x000fe2000001ff00 */
[----:B-1----:R-:W-:Y:S01]  /*2950*/  LOP3.LUT R4, R12, 0x40, RZ, 0x3c, !PT ;  /* 0x000000400c047812 */ /* 0x002fe200078e3cff */
[----:B------:R-:W-:Y:S01]  /*2960*/  CS2R R70, SRZ ;  /* 0x0000000000467805 */ /* 0x000fe2000001ff00 */
[----:B------:R-:W-:Y:S01]  /*2970*/  LEA R19, P3, R18, c[0x0][0x168], 0x1 ;  /* 0x00005a0012137a11 */ /* 0x000fe200078608ff */
[----:B------:R-:W-:Y:S01]  /*2980*/  CS2R R76, SRZ ;  /* 0x00000000004c7805 */ /* 0x000fe2000001ff00 */
[C---:B------:R-:W-:Y:S01]  /*2990*/  LEA R28, P4, R29.reuse, c[0x0][0x168], 0x1 ;  /* 0x00005a001d1c7a11 */ /* 0x040fe200078808ff */
[----:B------:R0:W-:Y:S01]  /*29a0*/  STL [R1+0x8], R4 ;  /* 0x0000080401007387 */ /* 0x0001e20000100800 */
[----:B------:R-:W-:Y:S01]  /*29b0*/  LEA R27, P5, R26, c[0x0][0x168], 0x1 ;  /* 0x00005a001a1b7a11 */ /* 0x000fe200078a08ff */
[----:B------:R-:W-:Y:S01]  /*29c0*/  CS2R R78, SRZ ;  /* 0x00000000004e7805 */ /* 0x000fe2000001ff00 */
[----:B------:R-:W-:Y:S01]  /*29d0*/  LEA.HI.X.SX32 R98, R98, c[0x0][0x16c], 0x1, P6 ;  /* 0x00005b0062627a11 */ /* 0x000fe200030f0eff */
[----:B------:R0:W-:Y:S01]  /*29e0*/  STL [R1+0xc], R5 ;  /* 0x00000c0501007387 */ /* 0x0001e20000100800 */
[----:B------:R-:W-:Y:S01]  /*29f0*/  LEA.HI.X.SX32 R96, R96, c[0x0][0x16c], 0x1, P0 ;  /* 0x00005b0060607a11 */ /* 0x000fe200000f0eff */
[----:B------:R-:W-:Y:S01]  /*2a00*/  CS2R R40, SRZ ;  /* 0x0000000000287805 */ /* 0x000fe2000001ff00 */
        /* <DEDUP_REMOVED lines=10> */
[----:B------:R-:W-:Y:S01]  /*2ab0*/  LEA R122, P6, R123, c[0x0][0x168], 0x1 ;  /* 0x00005a007b7a7a11 */ /* 0x000fe200078c08ff */
[----:B------:R-:W-:Y:S01]  /*2ac0*/  CS2R R52, SRZ ;  /* 0x0000000000347805 */ /* 0x000fe2000001ff00 */
[----:B------:R-:W-:Y:S01]  /*2ad0*/  LEA R121, P0, R120, c[0x0][0x168], 0x1 ;  /* 0x00005a0078797a11 */ /* 0x000fe200078008ff */
[----:B------:R-:W-:Y:S01]  /*2ae0*/  CS2R R54, SRZ ;  /* 0x0000000000367805 */ /* 0x000fe2000001ff00 */
[----:B------:R-:W-:-:S02]  /*2af0*/  LEA R119, P1, R118, c[0x0][0x168], 0x1 ;  /* 0x00005a0076777a11 */ /* 0x000fc400078208ff */
[----:B------:R-:W-:Y:S02]  /*2b00*/  LEA R117, P2, R116, c[0x0][0x168], 0x1 ;  /* 0x00005a0074757a11 */ /* 0x000fe400078408ff */
[----:B------:R-:W-:Y:S02]  /*2b10*/  LEA R114, P3, R115, c[0x0][0x168], 0x1 ;  /* 0x00005a0073727a11 */ /* 0x000fe400078608ff */
[----:B------:R-:W-:Y:S02]  /*2b20*/  LEA R113, P4, R112, c[0x0][0x168], 0x1 ;  /* 0x00005a0070717a11 */ /* 0x000fe400078808ff */
[----:B------:R-:W-:Y:S02]  /*2b30*/  LEA R110, P5, R111, c[0x0][0x168], 0x1 ;  /* 0x00005a006f6e7a11 */ /* 0x000fe400078a08ff */
[----:B------:R-:W-:Y:S02]  /*2b40*/  LEA.HI.X.SX32 R123, R123, c[0x0][0x16c], 0x1, P6 ;  /* 0x00005b007b7b7a11 */ /* 0x000fe400030f0eff */
[----:B------:R-:W-:-:S02]  /*2b50*/  LEA.HI.X.SX32 R120, R120, c[0x0][0x16c], 0x1, P0 ;  /* 0x00005b0078787a11 */ /* 0x000fc400000f0eff */
[----:B------:R-:W-:Y:S02]  /*2b60*/  LEA.HI.X.SX32 R118, R118, c[0x0][0x16c], 0x1, P1 ;  /* 0x00005b0076767a11 */ /* 0x000fe400008f0eff */
[----:B------:R-:W-:Y:S02]  /*2b70*/  LEA.HI.X.SX32 R116, R116, c[0x0][0x16c], 0x1, P2 ;  /* 0x00005b0074747a11 */ /* 0x000fe400010f0eff */
[----:B------:R-:W-:Y:S02]  /*2b80*/  LEA.HI.X.SX32 R115, R115, c[0x0][0x16c], 0x1, P3 ;  /* 0x00005b0073737a11 */ /* 0x000fe400018f0eff */
[----:B------:R-:W-:Y:S02]  /*2b90*/  LEA.HI.X.SX32 R112, R112, c[0x0][0x16c], 0x1, P4 ;  /* 0x00005b0070707a11 */ /* 0x000fe400020f0eff */
[----:B------:R-:W-:Y:S02]  /*2ba0*/  LEA.HI.X.SX32 R111, R111, c[0x0][0x16c], 0x1, P5 ;  /* 0x00005b006f6f7a11 */ /* 0x000fe400028f0eff */
[----:B------:R-:W-:-:S02]  /*2bb0*/  LEA R30, P6, R32, c[0x0][0x168], 0x1 ;  /* 0x00005a00201e7a11 */ /* 0x000fc400078c08ff */
[----:B------:R-:W-:Y:S02]  /*2bc0*/  LEA R31, P0, R33, c[0x0][0x168], 0x1 ;  /* 0x00005a00211f7a11 */ /* 0x000fe400078008ff */
[----:B------:R-:W-:Y:S02]  /*2bd0*/  LEA R22, P1, R23, c[0x0][0x168], 0x1 ;  /* 0x00005a0017167a11 */ /* 0x000fe400078208ff */
[----:B------:R-:W-:Y:S02]  /*2be0*/  LEA R15, P2, R16, c[0x0][0x168], 0x1 ;  /* 0x00005a00100f7a11 */ /* 0x000fe400078408ff */
[----:B------:R-:W-:Y:S02]  /*2bf0*/  LEA R14, P3, R17, c[0x0][0x168], 0x1 ;  /* 0x00005a00110e7a11 */ /* 0x000fe400078608ff */
[----:B------:R-:W-:Y:S02]  /*2c00*/  LEA R21, P4, R34, c[0x0][0x168], 0x1 ;  /* 0x00005a0022157a11 */ /* 0x000fe400078808ff */
[----:B------:R-:W-:-:S02]  /*2c10*/  LEA R20, P5, R35, c[0x0][0x168], 0x1 ;  /* 0x00005a0023147a11 */ /* 0x000fc400078a08ff */
[----:B------:R-:W-:Y:S02]  /*2c20*/  LOP3.LUT R0, R73, 0x3fe, R0, 0x78, !PT ;  /* 0x000003fe49007812 */ /* 0x000fe400078e7800 */
[----:B------:R-:W-:Y:S02]  /*2c30*/  LEA.HI.X.SX32 R32, R32, c[0x0][0x16c], 0x1, P6 ;  /* 0x00005b0020207a11 */ /* 0x000fe400030f0eff */
[----:B------:R-:W-:Y:S02]  /*2c40*/  LEA.HI.X.SX32 R33, R33, c[0x0][0x16c], 0x1, P0 ;  /* 0x00005b0021217a11 */ /* 0x000fe400000f0eff */
[----:B------:R-:W-:Y:S02]  /*2c50*/  LEA.HI.X.SX32 R23, R23, c[0x0][0x16c], 0x1, P1 ;  /* 0x00005b0017177a11 */ /* 0x000fe400008f0eff */
[----:B------:R-:W-:Y:S02]  /*2c60*/  LEA.HI.X.SX32 R16, R16, c[0x0][0x16c], 0x1, P2 ;  /* 0x00005b0010107a11 */ /* 0x000fe400010f0eff */
[----:B------:R-:W-:-:S02]  /*2c70*/  LEA.HI.X.SX32 R17, R17, c[0x0][0x16c], 0x1, P3 ;  /* 0x00005b0011117a11 */ /* 0x000fc400018f0eff */
[----:B------:R-:W-:Y:S02]  /*2c80*/  LEA.HI.X.SX32 R34, R34, c[0x0][0x16c], 0x1, P4 ;  /* 0x00005b0022227a11 */ /* 0x000fe400020f0eff */
[----:B0-----:R-:W-:Y:S02]  /*2c90*/  LEA.HI.X.SX32 R35, R35, c[0x0][0x16c], 0x1, P5 ;  /* 0x00005b0023237a11 */ /* 0x001fe400028f0eff */
.L_x_3:
[----:B------:R-:W0:Y:S01]  /*2ca0*/  S2R R8, SR_TID.X ;  /* 0x0000000000087919 */ /* 0x000e220000002100 */
[----:B------:R-:W-:-:S03]  /*2cb0*/  PRMT R85, RZ, 0x7610, R85 ;  /* 0x00007610ff557816 */ /* 0x000fc60000000055 */
[----:B------:R-:W1:Y:S04]  /*2cc0*/  S2R R4, SR_TID.X ;  /* 0x0000000000047919 */ /* 0x000e680000002100 */
[----:B------:R-:W2:Y:S04]  /*2cd0*/  S2R R5, SR_TID.X ;  /* 0x0000000000057919 */ /* 0x000ea80000002100 */
[----:B------:R-:W3:Y:S04]  /*2ce0*/  S2R R7, SR_TID.X ;  /* 0x0000000000077919 */ /* 0x000ee80000002100 */
[----:B------:R4:W-:Y:S01]  /*2cf0*/  STL.64 [R1+0x100], R52 ;  /* 0x0001003401007387 */ /* 0x0009e20000100a00 */
[----:B------:R-:W-:-:S02]  /*2d00*/  PRMT R25, RZ, 0x7610, R25 ;  /* 0x00007610ff197816 */ /* 0x000fc40000000019 */
[----:B------:R-:W-:Y:S01]  /*2d10*/  PRMT R24, RZ, 0x7610, R24 ;  /* 0x00007610ff187816 */ /* 0x000fe20000000018 */
[----:B------:R-:W4:Y:S01]  /*2d20*/  S2R R95, SR_TID.X ;  /* 0x00000000005f7919 */ /* 0x000f220000002100 */
[----:B0-----:R-:W-:-:S03]  /*2d30*/  SHF.R.U32.HI R9, RZ, 0x6, R8 ;  /* 0x00000006ff097819 */ /* 0x001fc60000011608 */
[----:B------:R-:W-:Y:S01]  /*2d40*/  STL.64 [R1+0xf8], R54 ;  /* 0x0000f83601007387 */ /* 0x000fe20000100a00 */
[----:B-1----:R-:W-:Y:S02]  /*2d50*/  SHF.R.U32.HI R4, RZ, 0x6, R4 ;  /* 0x00000006ff047819 */ /* 0x002fe40000011604 */
[----:B------:R-:W-:Y:S02]  /*2d60*/  SGXT.U32 R9, R9, 0x3 ;  /* 0x000000030909781a */ /* 0x000fe40000000000 */
[----:B------:R-:W-:Y:S02]  /*2d70*/  SGXT.U32 R4, R4, 0x3 ;  /* 0x000000030404781a */ /* 0x000fe40000000000 */
[----:B------:R-:W-:Y:S02]  /*2d80*/  ISETP.GE.AND P0, PT, R9, UR4, PT ;  /* 0x0000000409007c0c */ /* 0x000fe4000bf06270 */
[----:B--2---:R-:W-:Y:S01]  /*2d90*/  SHF.R.U32.HI R6, RZ, 0x6, R5 ;  /* 0x00000006ff067819 */ /* 0x004fe20000011605 */
[----:B------:R-:W-:-:S03]  /*2da0*/  IMAD R4, R4, c[0x0][0x188], RZ ;  /* 0x0000620004047a24 */ /* 0x000fc600078e02ff */
[----:B------:R-:W-:Y:S01]  /*2db0*/  SGXT.U32 R6, R6, 0x3 ;  /* 0x000000030606781a */ /* 0x000fe20000000000 */
[----:B------:R-:W-:-:S03]  /*2dc0*/  IMAD.WIDE R4, R4, 0x2, R2 ;  /* 0x0000000204047825 */ /* 0x000fc600078e0202 */
[----:B------:R-:W-:-:S03]  /*2dd0*/  LOP3.LUT R10, R6, 0x8, RZ, 0xfc, !PT ;  /* 0x00000008060a7812 */ /* 0x000fc600078efcff */
[----:B------:R0:W2:Y:S01]  /*2de0*/  @!P0 LDG.E.U16 R85, [R4.64] ;  /* 0x0000000604558981 */ /* 0x0000a2000c1e1500 */
[----:B------:R-:W-:Y:S02]  /*2df0*/  ISETP.GE.AND P0, PT, R10, UR4, PT ;  /* 0x000000040a007c0c */ /* 0x000fe4000bf06270 */
[----:B---3--:R-:W-:Y:S01]  /*2e00*/  SHF.R.U32.HI R7, RZ, 0x6, R7 ;  /* 0x00000006ff077819 */ /* 0x008fe20000011607 */
[----:B------:R-:W1:Y:S01]  /*2e10*/  S2R R10, SR_TID.X ;  /* 0x00000000000a7919 */ /* 0x000e620000002100 */
[----:B------:R-:W-:Y:S02]  /*2e20*/  LOP3.LUT R6, R6, 0x10, RZ, 0xfc, !PT ;  /* 0x0000001006067812 */ /* 0x000fe400078efcff */
[----:B------:R-:W-:Y:S02]  /*2e30*/  SGXT.U32 R7, R7, 0x3 ;  /* 0x000000030707781a */ /* 0x000fe40000000000 */
[----:B------:R-:W-:Y:S02]  /*2e40*/  ISETP.GE.AND P1, PT, R6, UR4, PT ;  /* 0x0000000406007c0c */ /* 0x000fe4000bf26270 */
[----:B------:R-:W-:-:S02]  /*2e50*/  LOP3.LUT R6, R7, 0x10, RZ, 0xfc, !PT ;  /* 0x0000001007067812 */ /* 0x000fc400078efcff */
[----:B------:R-:W-:Y:S02]  /*2e60*/  LOP3.LUT R7, R7, 0x8, RZ, 0xfc, !PT ;  /* 0x0000000807077812 */ /* 0x000fe400078efcff */
[----:B------:R-:W-:Y:S01]  /*2e70*/  SHF.R.U32.HI R8, RZ, 0x6, R8 ;  /* 0x00000006ff087819 */ /* 0x000fe20000011608 */
[----:B------:R-:W-:Y:S02]  /*2e80*/  IMAD R6, R6, c[0x0][0x188], RZ ;  /* 0x0000620006067a24 */ /* 0x000fe400078e02ff */
[----:B------:R-:W-:Y:S01]  /*2e90*/  IMAD R7, R7, c[0x0][0x188], RZ ;  /* 0x0000620007077a24 */ /* 0x000fe200078e02ff */
[----:B------:R-:W-:-:S03]  /*2ea0*/  SGXT.U32 R8, R8, 0x3 ;  /* 0x000000030808781a */ /* 0x000fc60000000000 */
[----:B0-----:R-:W-:Y:S01]  /*2eb0*/  IMAD.WIDE R4, R7, 0x2, R2 ;  /* 0x0000000207047825 */ /* 0x001fe200078e0202 */
[----:B-1----:R-:W-:-:S04]  /*2ec0*/  SHF.R.U32.HI R12, RZ, 0x6, R10 ;  /* 0x00000006ff0c7819 */ /* 0x002fc8000001160a */
[----:B------:R0:W3:Y:S01]  /*2ed0*/  @!P0 LDG.E.U16 R25, [R4.64] ;  /* 0x0000000604198981 */ /* 0x0000e2000c1e1500 */
[----:B------:R-:W-:Y:S01]  /*2ee0*/  SHF.R.U32.HI R10, RZ, 0x6, R10 ;  /* 0x00000006ff0a7819 */ /* 0x000fe2000001160a */
[----:B------:R-:W-:Y:S01]  /*2ef0*/  IMAD.WIDE R6, R6, 0x2, R2 ;  /* 0x0000000206067825 */ /* 0x000fe200078e0202 */
[----:B------:R-:W-:Y:S02]  /*2f00*/  SGXT.U32 R12, R12, 0x3 ;  /* 0x000000030c0c781a */ /* 0x000fe40000000000 */
[----:B------:R-:W-:Y:S02]  /*2f10*/  SGXT.U32 R10, R10, 0x3 ;  /* 0x000000030a0a781a */ /* 0x000fe40000000000 */
[----:B------:R-:W-:Y:S01]  /*2f20*/  LOP3.LUT R11, R12, 0x18, RZ, 0xfc, !PT ;  /* 0x000000180c0b7812 */ /* 0x000fe200078efcff */
[----:B------:R1:W5:Y:S01]  /*2f30*/  @!P1 LDG.E.U16 R24, [R6.64] ;  /* 0x0000000606189981 */ /* 0x000362000c1e1500 */
[----:B------:R-:W-:Y:S02]  /*2f40*/  LOP3.LUT R8, R8, 0x18, RZ, 0xfc, !PT ;  /* 0x0000001808087812 */ /* 0x000fe400078efcff */
[----:B------:R-:W-:-:S02]  /*2f50*/  ISETP.GE.AND P0, PT, R11, UR4, PT ;  /* 0x000000040b007c0c */ /* 0x000fc4000bf06270 */
[----:B------:R-:W-:Y:S01]  /*2f60*/  LOP3.LUT R13, R12, 0x20, RZ, 0xfc, !PT ;  /* 0x000000200c0d7812 */ /* 0x000fe200078efcff */
[----:B------:R-:W-:Y:S01]  /*2f70*/  IMAD R8, R8, c[0x0][0x188], RZ ;  /* 0x0000620008087a24 */ /* 0x000fe200078e02ff */
[----:B------:R-:W-:Y:S02]  /*2f80*/  LOP3.LUT R11, R10, 0x30, RZ, 0xfc, !PT ;  /* 0x000000300a0b7812 */ /* 0x000fe400078efcff */
[----:B------:R-:W-:Y:S02]  /*2f90*/  LOP3.LUT R12, R12, 0x28, RZ, 0xfc, !PT ;  /* 0x000000280c0c7812 */ /* 0x000fe400078efcff */
[----:B------:R-:W-:Y:S01]  /*2fa0*/  LOP3.LUT R10, R10, 0x38, RZ, 0xfc, !PT ;  /* 0x000000380a0a7812 */ /* 0x000fe200078efcff */
[----:B0-----:R-:W-:Y:S01]  /*2fb0*/  IMAD.WIDE R4, R8, 0x2, R2 ;  /* 0x0000000208047825 */ /* 0x001fe200078e0202 */
[----:B------:R-:W-:Y:S02]  /*2fc0*/  ISETP.GE.AND P2, PT, R12, UR4, PT ;  /* 0x000000040c007c0c */ /* 0x000fe4000bf46270 */
[----:B------:R-:W-:-:S02]  /*2fd0*/  ISETP.GE.AND P4, PT, R10, UR4, PT ;  /* 0x000000040a007c0c */ /* 0x000fc4000bf86270 */
[C---:B------:R-:W-:Y:S02]  /*2fe0*/  LOP3.LUT R12, R9.reuse, 0x38, RZ, 0xfc, !PT ;  /* 0x00000038090c7812 */ /* 0x040fe400078efcff */
[C---:B------:R-:W-:Y:S02]  /*2ff0*/  LOP3.LUT R10, R9.reuse, 0x30, RZ, 0xfc, !PT ;  /* 0x00000030090a7812 */ /* 0x040fe400078efcff */
[C---:B------:R-:W-:Y:S02]  /*3000*/  LOP3.LUT R8, R9.reuse, 0x28, RZ, 0xfc, !PT ;  /* 0x0000002809087812 */ /* 0x040fe400078efcff */
[----:B------:R-:W-:Y:S02]  /*3010*/  LOP3.LUT R9, R9, 0x20, RZ, 0xfc, !PT ;  /* 0x0000002009097812 */ /* 0x000fe400078efcff */
[----:B------:R-:W-:Y:S02]  /*3020*/  ISETP.GE.AND P1, PT, R13, UR4, PT ;  /* 0x000000040d007c0c */ /* 0x000fe4000bf26270 */
[----:B------:R-:W-:Y:S01]  /*3030*/  ISETP.GE.AND P3, PT, R11, UR4, PT ;  /* 0x000000040b007c0c */ /* 0x000fe2000bf66270 */
[----:B------:R-:W-:-:S02]  /*3040*/  IMAD R9, R9, c[0x0][0x188], RZ ;  /* 0x0000620009097a24 */ /* 0x000fc400078e02ff */
[----:B------:R-:W-:Y:S02]  /*3050*/  IMAD R8, R8, c[0x0][0x188], RZ ;  /* 0x0000620008087a24 */ /* 0x000fe400078e02ff */
[----:B------:R-:W-:Y:S02]  /*3060*/  IMAD R10, R10, c[0x0][0x188], RZ ;  /* 0x000062000a0a7a24 */ /* 0x000fe400078e02ff */
[----:B------:R-:W-:Y:S01]  /*3070*/  IMAD R12, R12, c[0x0][0x188], RZ ;  /* 0x000062000c0c7a24 */ /* 0x000fe200078e02ff */
[----:B------:R-:W-:Y:S01]  /*3080*/  PRMT R84, RZ, 0x7610, R84 ;  /* 0x00007610ff547816 */ /* 0x000fe20000000054 */
[----:B-1----:R-:W-:Y:S01]  /*3090*/  IMAD.WIDE R6, R9, 0x2, R2 ;  /* 0x0000000209067825 */ /* 0x002fe200078e0202 */
[----:B------:R-:W-:Y:S02]  /*30a0*/  PRMT R83, RZ, 0x7610, R83 ;  /* 0x00007610ff537816 */ /* 0x000fe40000000053 */
[----:B------:R-:W-:Y:S01]  /*30b0*/  PRMT R82, RZ, 0x7610, R82 ;  /* 0x00007610ff527816 */ /* 0x000fe20000000052 */
[----:B------:R-:W-:Y:S01]  /*30c0*/  IMAD.WIDE R8, R8, 0x2, R2 ;  /* 0x0000000208087825 */ /* 0x000fe200078e0202 */
[----:B------:R-:W-:Y:S01]  /*30d0*/  PRMT R81, RZ, 0x7610, R81 ;  /* 0x00007610ff517816 */ /* 0x000fe20000000051 */
[----:B------:R0:W2:Y:S01]  /*30e0*/  @!P0 LDG.E.U16 R84, [R4.64] ;  /* 0x0000000604548981 */ /* 0x0000a2000c1e1500 */
[----:B------:R-:W-:Y:S01]  /*30f0*/  PRMT R80, RZ, 0x7610, R80 ;  /* 0x00007610ff507816 */ /* 0x000fe20000000050 */
[----:B------:R-:W-:-:S02]  /*3100*/  IMAD.WIDE R10, R10, 0x2, R2 ;  /* 0x000000020a0a7825 */ /* 0x000fc400078e0202 */
[----:B------:R1:W2:Y:S02]  /*3110*/  @!P1 LDG.E.U16 R83, [R6.64] ;  /* 0x0000000606539981 */ /* 0x0002a4000c1e1500 */
[----:B------:R-:W-:Y:S02]  /*3120*/  IMAD.WIDE R12, R12, 0x2, R2 ;  /* 0x000000020c0c7825 */ /* 0x000fe400078e0202 */
[----:B------:R0:W2:Y:S04]  /*3130*/  @!P2 LDG.E.U16 R82, [R8.64] ;  /* 0x000000060852a981 */ /* 0x0000a8000c1e1500 */
[----:B------:R0:W2:Y:S04]  /*3140*/  @!P3 LDG.E.U16 R81, [R10.64] ;  /* 0x000000060a51b981 */ /* 0x0000a8000c1e1500 */
[----:B------:R0:W2:Y:S04]  /*3150*/  @!P4 LDG.E.U16 R80, [R12.64] ;  /* 0x000000060c50c981 */ /* 0x0000a8000c1e1500 */
[----:B------:R-:W-:Y:S01]  /*3160*/  BAR.SYNC.DEFER_BLOCKING 0x0 ;  /* 0x0000000000007b1d */ /* 0x000fe20000010000 */
[----:B----4-:R-:W-:-:S04]  /*3170*/  LOP3.LUT R52, R95, 0x3f, RZ, 0xc0, !PT ;  /* 0x0000003f5f347812 */ /* 0x010fc800078ec0ff */
[C---:B------:R-:W-:Y:S01]  /*3180*/  ISETP.GE.AND P0, PT, R52.reuse, UR4, PT ;  /* 0x0000000434007c0c */ /* 0x040fe2000bf06270 */
[----:B0-----:R-:W-:Y:S01]  /*3190*/  IMAD.MOV.U32 R8, RZ, RZ, R21 ;  /* 0x000000ffff087224 */ /* 0x001fe200078e0015 */
[-C--:B------:R-:W-:Y:S01]  /*31a0*/  LOP3.LUT R113, R113, R112.reuse, RZ, 0x3c, !PT ;  /* 0x0000007071717212 */ /* 0x080fe200078e3cff */
[----:B------:R-:W-:Y:S02]  /*31b0*/  IMAD.MOV.U32 R9, RZ, RZ, R34 ;  /* 0x000000ffff097224 */ /* 0x000fe400078e0022 */
[----:B------:R-:W-:Y:S01]  /*31c0*/  IMAD R95, R52, c[0x0][0x18c], RZ ;  /* 0x00006300345f7a24 */ /* 0x000fe200078e02ff */
[----:B------:R-:W-:Y:S01]  /*31d0*/  PRMT R74, RZ, 0x7610, R74 ;  /* 0x00007610ff4a7816 */ /* 0x000fe2000000004a */
[----:B------:R-:W-:Y:S01]  /*31e0*/  IMAD.MOV.U32 R10, RZ, RZ, R20 ;  /* 0x000000ffff0a7224 */ /* 0x000fe200078e0014 */
[----:B------:R-:W-:Y:S01]  /*31f0*/  LOP3.LUT R112, R113, R112, RZ, 0x3c, !PT ;  /* 0x0000007071707212 */ /* 0x000fe200078e3cff */
[----:B------:R-:W-:Y:S02]  /*3200*/  IMAD.MOV.U32 R11, RZ, RZ, R35 ;  /* 0x000000ffff0b7224 */ /* 0x000fe400078e0023 */
[----:B------:R-:W-:-:S02]  /*3210*/  IMAD.MOV.U32 R4, RZ, RZ, R15 ;  /* 0x000000ffff047224 */ /* 0x000fc400078e000f */
[----:B-1----:R-:W-:Y:S02]  /*3220*/  IMAD.MOV.U32 R6, RZ, RZ, R14 ;  /* 0x000000ffff067224 */ /* 0x002fe400078e000e */
[----:B------:R-:W-:Y:S01]  /*3230*/  IMAD.MOV.U32 R7, RZ, RZ, R17 ;  /* 0x000000ffff077224 */ /* 0x000fe200078e0011 */
[----:B------:R-:W-:Y:S01]  /*3240*/  PRMT R75, RZ, 0x7610, R75 ;  /* 0x00007610ff4b7816 */ /* 0x000fe2000000004b */
[----:B------:R-:W-:Y:S01]  /*3250*/  IMAD.WIDE R14, R95, 0x2, R8 ;  /* 0x000000025f0e7825 */ /* 0x000fe200078e0208 */
[----:B------:R-:W-:Y:S02]  /*3260*/  PRMT R73, RZ, 0x7610, R73 ;  /* 0x00007610ff497816 */ /* 0x000fe40000000049 */
[----:B------:R-:W-:Y:S01]  /*3270*/  LOP3.LUT R121, R121, R120, RZ, 0x3c, !PT ;  /* 0x0000007879797212 */ /* 0x000fe200078e3cff */
[----:B------:R-:W-:Y:S01]  /*3280*/  IMAD.MOV.U32 R5, RZ, RZ, R16 ;  /* 0x000000ffff057224 */ /* 0x000fe200078e0010 */
[----:B------:R-:W-:Y:S01]  /*3290*/  LOP3.LUT R113, R113, R112, RZ, 0x3c, !PT ;  /* 0x0000007071717212 */ /* 0x000fe200078e3cff */
[----:B------:R-:W-:Y:S01]  /*32a0*/  IMAD.WIDE R12, R95, 0x2, R10 ;  /* 0x000000025f0c7825 */ /* 0x000fe200078e020a */
[----:B------:R-:W-:Y:S01]  /*32b0*/  LOP3.LUT R117, R117, R116, RZ, 0x3c, !PT ;  /* 0x0000007475757212 */ /* 0x000fe200078e3cff */
[----:B------:R0:W4:Y:S02]  /*32c0*/  @!P0 LDG.E.U16 R74, [R14.64] ;  /* 0x000000060e4a8981 */ /* 0x000124000c1e1500 */
[----:B------:R-:W-:Y:S01]  /*32d0*/  IMAD.WIDE R16, R95, 0x2, R6 ;  /* 0x000000025f107825 */ /* 0x000fe200078e0206 */
[----:B------:R-:W-:Y:S01]  /*32e0*/  LOP3.LUT R120, R121, R120, RZ, 0x3c, !PT ;  /* 0x0000007879787212 */ /* 0x000fe200078e3cff */
[----:B------:R1:W2:Y:S01]  /*32f0*/  @!P0 LDG.E.U16 R75, [R12.64] ;  /* 0x000000060c4b8981 */ /* 0x0002a2000c1e1500 */
[----:B------:R-:W-:Y:S01]  /*3300*/  PRMT R39, RZ, 0x7610, R39 ;  /* 0x00007610ff277816 */ /* 0x000fe20000000027 */
[----:B------:R-:W-:Y:S01]  /*3310*/  IMAD.WIDE R34, R95, 0x2, R112 ;  /* 0x000000025f227825 */ /* 0x000fe200078e0270 */
[----:B------:R-:W-:Y:S01]  /*3320*/  LOP3.LUT R116, R117, R116, RZ, 0x3c, !PT ;  /* 0x0000007475747212 */ /* 0x000fe200078e3cff */
[----:B------:R1:W2:Y:S02]  /*3330*/  @!P0 LDG.E.U16 R73, [R16.64] ;  /* 0x0000000610498981 */ /* 0x0002a4000c1e1500 */
[----:B0-----:R-:W-:-:S02]  /*3340*/  IMAD.MOV.U32 R14, RZ, RZ, R31 ;  /* 0x000000ffff0e7224 */ /* 0x001fc400078e001f */
[----:B------:R-:W-:Y:S01]  /*3350*/  IMAD.MOV.U32 R15, RZ, RZ, R33 ;  /* 0x000000ffff0f7224 */ /* 0x000fe200078e0021 */
[----:B------:R-:W-:Y:S01]  /*3360*/  PRMT R56, RZ, 0x7610, R56 ;  /* 0x00007610ff387816 */ /* 0x000fe20000000038 */
[----:B-1----:R-:W-:Y:S01]  /*3370*/  IMAD.MOV.U32 R13, RZ, RZ, R32 ;  /* 0x000000ffff0d7224 */ /* 0x002fe200078e0020 */
[----:B------:R-:W-:Y:S01]  /*3380*/  PRMT R58, RZ, 0x7610, R58 ;  /* 0x00007610ff3a7816 */ /* 0x000fe2000000003a */
[----:B------:R-:W-:Y:S01]  /*3390*/  IMAD.WIDE R32, R95, 0x2, R110 ;  /* 0x000000025f207825 */ /* 0x000fe200078e026e */
[----:B------:R-:W-:Y:S01]  /*33a0*/  LOP3.LUT R121, R121, R120, RZ, 0x3c, !PT ;  /* 0x0000007879797212 */ /* 0x000fe200078e3cff */
[----:B------:R0:W2:Y:S02]  /*33b0*/  @!P0 LDG.E.U16 R39, [R34.64] ;  /* 0x0000000622278981 */ /* 0x0000a4000c1e1500 */
[----:B------:R-:W-:Y:S02]  /*33c0*/  IMAD.MOV.U32 R16, RZ, RZ, R22 ;  /* 0x000000ffff107224 */ /* 0x000fe400078e0016 */
[----:B------:R-:W-:Y:S01]  /*33d0*/  IMAD.MOV.U32 R17, RZ, RZ, R23 ;  /* 0x000000ffff117224 */ /* 0x000fe200078e0017 */
[----:B------:R-:W-:Y:S01]  /*33e0*/  LOP3.LUT R117, R117, R116, RZ, 0x3c, !PT ;  /* 0x0000007475757212 */ /* 0x000fe200078e3cff */
[----:B------:R-:W-:Y:S01]  /*33f0*/  IMAD.WIDE R22, R95, 0x2, R14 ;  /* 0x000000025f167825 */ /* 0x000fe200078e020e */
[----:B------:R1:W2:Y:S01]  /*3400*/  @!P0 LDG.E.U16 R56, [R32.64] ;  /* 0x0000000620388981 */ /* 0x0002a2000c1e1500 */
[----:B------:R-:W-:-:S02]  /*3410*/  PRMT R37, RZ, 0x7610, R37 ;  /* 0x00007610ff257816 */ /* 0x000fc40000000025 */
[----:B0-----:R-:W-:Y:S01]  /*3420*/  PRMT R35, RZ, 0x7610, R35 ;  /* 0x00007610ff237816 */ /* 0x001fe20000000023 */
[----:B------:R0:W2:Y:S04]  /*3430*/  @!P0 LDG.E.U16 R58, [R22.64] ;  /* 0x00000006163a8981 */ /* 0x0000a8000c1e1500 */
[----:B------:R0:W-:Y:S01]  /*3440*/  STL.64 [R1+0xc8], R2 ;  /* 0x0000c80201007387 */ /* 0x0001e20000100a00 */
[----:B-1----:R-:W-:-:S04]  /*3450*/  IMAD.WIDE R32, R95, 0x2, R120 ;  /* 0x000000025f207825 */ /* 0x002fc800078e0278 */
[----:B0-----:R-:W-:Y:S01]  /*3460*/  IMAD.WIDE R22, R95, 0x2, R116 ;  /* 0x000000025f167825 */ /* 0x001fe200078e0274 */
[----:B------:R0:W2:Y:S04]  /*3470*/  @!P0 LDG.E.U16 R35, [R32.64] ;  /* 0x0000000620238981 */ /* 0x0000a8000c1e1500 */
[----:B------:R1:W2:Y:S01]  /*3480*/  @!P0 LDG.E.U16 R37, [R22.64] ;  /* 0x0000000616258981 */ /* 0x0002a2000c1e1500 */
[----:B------:R-:W-:Y:S02]  /*3490*/  IMAD.MOV.U32 R2, RZ, RZ, R27 ;  /* 0x000000ffff027224 */ /* 0x000fe400078e001b */
[----:B------:R-:W-:Y:S01]  /*34a0*/  IMAD.MOV.U32 R3, RZ, RZ, R26 ;  /* 0x000000ffff037224 */ /* 0x000fe200078e001a */
[----:B------:R-:W-:Y:S01]  /*34b0*/  STL.64 [R1+0xd0], R10 ;  /* 0x0000d00a01007387 */ /* 0x000fe20000100a00 */
[----:B0-----:R-:W-:-:S03]  /*34c0*/  PRMT R33, RZ, 0x7610, R33 ;  /* 0x00007610ff217816 */ /* 0x001fc60000000021 */
[----:B------:R-:W-:Y:S01]  /*34d0*/  STL.64 [R1+0xd8], R8 ;  /* 0x0000d80801007387 */ /* 0x000fe20000100a00 */
[----:B-1----:R-:W-:-:S03]  /*34e0*/  IMAD.WIDE R22, R95, 0x2, R2 ;  /* 0x000000025f167825 */ /* 0x002fc600078e0202 */
[----:B------:R-:W-:Y:S04]  /*34f0*/  STL.64 [R1+0xe0], R6 ;  /* 0x0000e00601007387 */ /* 0x000fe80000100a00 */
[----:B------:R0:W-:Y:S01]  /*3500*/  STL.64 [R1+0xe8], R4 ;  /* 0x0000e80401007387 */ /* 0x0001e20000100a00 */
[----:B------:R-:W-:-:S03]  /*3510*/  IMAD.MOV.U32 R53, RZ, RZ, R96 ;  /* 0x000000ffff357224 */ /* 0x000fc600078e0060 */
[----:B------:R1:W-:Y:S04]  /*3520*/  STL.64 [R1+0xf0], R16 ;  /* 0x0000f01001007387 */ /* 0x0003e80000100a00 */
[----:B------:R0:W2:Y:S04]  /*3530*/  @!P0 LDG.E.U16 R33, [R22.64] ;  /* 0x0000000616218981 */ /* 0x0000a8000c1e1500 */
[----:B0-----:R-:W2:Y:S04]  /*3540*/  LDL.LU R22, [R1+0x18] ;  /* 0x0000180001167983 */ /* 0x001ea80000300800 */
[----:B------:R-:W2:Y:S04]  /*3550*/  LDL.LU R23, [R1+0x1c] ;  /* 0x00001c0001177983 */ /* 0x000ea80000300800 */
[----:B------:R-:W2:Y:S01]  /*3560*/  LDL.LU R96, [R1+0x14] ;  /* 0x0000140001607983 */ /* 0x000ea20000300800 */
[----:B------:R-:W-:-:S04]  /*3570*/  IMAD.WIDE R20, R95, 0x2, R4 ;  /* 0x000000025f147825 */ /* 0x000fc800078e0204 */
[----:B------:R-:W-:Y:S02]  /*3580*/  IMAD.MOV.U32 R5, RZ, RZ, R98 ;  /* 0x000000ffff057224 */ /* 0x000fe400078e0062 */
[----:B------:R-:W-:Y:S02]  /*3590*/  IMAD.MOV.U32 R4, RZ, RZ, R99 ;  /* 0x000000ffff047224 */ /* 0x000fe400078e0063 */
[----:B------:R-:W-:Y:S02]  /*35a0*/  IMAD.MOV.U32 R98, RZ, RZ, R103 ;  /* 0x000000ffff627224 */ /* 0x000fe400078e0067 */
[----:B------:R-:W-:Y:S01]  /*35b0*/  IMAD.MOV.U32 R99, RZ, RZ, R102 ;  /* 0x000000ffff637224 */ /* 0x000fe200078e0066 */
[----:B------:R-:W3:Y:S04]  /*35c0*/  LDL.LU R103, [R1+0x20] ;  /* 0x0000200001677983 */ /* 0x000ee80000300800 */
[----:B------:R-:W3:Y:S01]  /*35d0*/  LDL.LU R102, [R1+0x24] ;  /* 0x0000240001667983 */ /* 0x000ee20000300800 */
[----:B------:R-:W-:Y:S01]  /*35e0*/  LOP3.LUT R119, R119, R118, RZ, 0x3c, !PT ;  /* 0x0000007677777212 */ /* 0x000fe200078e3cff */
[----:B------:R-:W-:Y:S01]  /*35f0*/  IMAD.MOV.U32 R12, RZ, RZ, R30 ;  /* 0x000000ffff0c7224 */ /* 0x000fe200078e001e */
[----:B------:R-:W-:-:S02]  /*3600*/  PRMT R57, RZ, 0x7610, R57 ;  /* 0x00007610ff397816 */ /* 0x000fc40000000039 */
[----:B------:R-:W-:Y:S01]  /*3610*/  LOP3.LUT R118, R119, R118, RZ, 0x3c, !PT ;  /* 0x0000007677767212 */ /* 0x000fe200078e3cff */
[----:B------:R-:W-:-:S03]  /*3620*/  IMAD.WIDE R30, R95, 0x2, R12 ;  /* 0x000000025f1e7825 */ /* 0x000fc600078e020c */
[----:B------:R-:W-:Y:S02]  /*3630*/  LOP3.LUT R119, R119, R118, RZ, 0x3c, !PT ;  /* 0x0000007677777212 */ /* 0x000fe400078e3cff */
[----:B------:R0:W3:Y:S01]  /*3640*/  @!P0 LDG.E.U16 R57, [R30.64] ;  /* 0x000000061e398981 */ /* 0x0000e2000c1e1500 */
[----:B------:R-:W-:Y:S01]  /*3650*/  PRMT R36, RZ, 0x7610, R36 ;  /* 0x00007610ff247816 */ /* 0x000fe20000000024 */
[----:B------:R-:W-:Y:S02]  /*3660*/  IMAD.MOV.U32 R8, RZ, RZ, R19 ;  /* 0x000000ffff087224 */ /* 0x000fe400078e0013 */
[----:B------:R-:W-:Y:S02]  /*3670*/  IMAD.MOV.U32 R9, RZ, RZ, R18 ;  /* 0x000000ffff097224 */ /* 0x000fe400078e0012 */
[----:B0-----:R-:W-:-:S05]  /*3680*/  IMAD.WIDE R30, R95, 0x2, R118 ;  /* 0x000000025f1e7825 */ /* 0x001fca00078e0276 */
[----:B------:R0:W3:Y:S01]  /*3690*/  @!P0 LDG.E.U16 R36, [R30.64] ;  /* 0x000000061e248981 */ /* 0x0000e2000c1e1500 */
[----:B------:R-:W-:-:S04]  /*36a0*/  IMAD.WIDE R18, R95, 0x2, R8 ;  /* 0x000000025f127825 */ /* 0x000fc800078e0208 */
[----:B------:R-:W-:Y:S02]  /*36b0*/  IMAD.MOV.U32 R54, RZ, RZ, R93 ;  /* 0x000000ffff367224 */ /* 0x000fe400078e005d */
[----:B------:R-:W-:Y:S01]  /*36c0*/  IMAD.MOV.U32 R55, RZ, RZ, R92 ;  /* 0x000000ffff377224 */ /* 0x000fe200078e005c */
[----:B0-----:R-:W-:Y:S01]  /*36d0*/  PRMT R31, RZ, 0x7610, R31 ;  /* 0x00007610ff1f7816 */ /* 0x001fe2000000001f */
[--C-:B------:R-:W-:Y:S01]  /*36e0*/  IMAD.MOV.U32 R11, RZ, RZ, R29.reuse ;  /* 0x000000ffff0b7224 */ /* 0x100fe200078e001d */
[----:B------:R-:W-:Y:S01]  /*36f0*/  PRMT R29, RZ, 0x7610, R29 ;  /* 0x00007610ff1d7816 */ /* 0x000fe2000000001d */
[----:B------:R-:W-:-:S03]  /*3700*/  IMAD.MOV.U32 R10, RZ, RZ, R28 ;  /* 0x000000ffff0a7224 */ /* 0x000fc600078e001c */
[----:B------:R0:W3:Y:S01]  /*3710*/  @!P0 LDG.E.U16 R31, [R18.64] ;  /* 0x00000006121f8981 */ /* 0x0000e2000c1e1500 */
[----:B------:R-:W-:Y:S01]  /*3720*/  IMAD.MOV.U32 R52, RZ, RZ, R97 ;  /* 0x000000ffff347224 */ /* 0x000fe200078e0061 */
[----:B------:R-:W-:Y:S01]  /*3730*/  PRMT R32, RZ, 0x7610, R32 ;  /* 0x00007610ff207816 */ /* 0x000fe20000000020 */
[----:B------:R-:W-:Y:S01]  /*3740*/  IMAD.WIDE R26, R95, 0x2, R10 ;  /* 0x000000025f1a7825 */ /* 0x000fe200078e020a */
[----:B------:R-:W-:Y:S02]  /*3750*/  PRMT R28, RZ, 0x7610, R28 ;  /* 0x00007610ff1c7816 */ /* 0x000fe4000000001c */
[-C--:B------:R-:W-:Y:S02]  /*3760*/  LOP3.LUT R125, R125, R124.reuse, RZ, 0x3c, !PT ;  /* 0x0000007c7d7d7212 */ /* 0x080fe400078e3cff */
[----:B------:R1:W3:Y:S01]  /*3770*/  @!P0 LDG.E.U16 R32, [R26.64] ;  /* 0x000000061a208981 */ /* 0x0002e2000c1e1500 */
[----:B0-----:R-:W-:Y:S01]  /*3780*/  IMAD.WIDE R18, R95, 0x2, R54 ;  /* 0x000000025f127825 */ /* 0x001fe200078e0236 */
[----:B------:R-:W-:-:S04]  /*3790*/  LOP3.LUT R124, R125, R124, RZ, 0x3c, !PT ;  /* 0x0000007c7d7c7212 */ /* 0x000fc800078e3cff */
[----:B------:R0:W3:Y:S01]  /*37a0*/  @!P0 LDG.E.U16 R29, [R18.64] ;  /* 0x00000006121d8981 */ /* 0x0000e2000c1e1500 */
[----:B------:R-:W-:Y:S02]  /*37b0*/  PRMT R72, RZ, 0x7610, R72 ;  /* 0x00007610ff487816 */ /* 0x000fe40000000048 */
[----:B-1----:R-:W-:Y:S02]  /*37c0*/  PRMT R27, RZ, 0x7610, R27 ;  /* 0x00007610ff1b7816 */ /* 0x002fe4000000001b */
[----:B------:R-:W-:Y:S02]  /*37d0*/  LOP3.LUT R125, R125, R124, RZ, 0x3c, !PT ;  /* 0x0000007c7d7d7212 */ /* 0x000fe400078e3cff */
[----:B------:R-:W-:Y:S01]  /*37e0*/  PRMT R26, RZ, 0x7610, R26 ;  /* 0x00007610ff1a7816 */ /* 0x000fe2000000001a */
[----:B------:R1:W4:Y:S01]  /*37f0*/  @!P0 LDG.E.U16 R72, [R20.64] ;  /* 0x0000000614488981 */ /* 0x000322000c1e1500 */
[----:B0-----:R-:W-:-:S05]  /*3800*/  IMAD.WIDE R18, R95, 0x2, R52 ;  /* 0x000000025f127825 */ /* 0x001fca00078e0234 */
[----:B------:R0:W4:Y:S01]  /*3810*/  @!P0 LDG.E.U16 R28, [R18.64] ;  /* 0x00000006121c8981 */ /* 0x000122000c1e1500 */
[----:B-1----:R-:W-:-:S04]  /*3820*/  IMAD.WIDE R20, R95, 0x2, R16 ;  /* 0x000000025f147825 */ /* 0x002fc800078e0210 */
[----:B0-----:R-:W-:-:S05]  /*3830*/  IMAD.WIDE R18, R95, 0x2, R4 ;  /* 0x000000025f127825 */ /* 0x001fca00078e0204 */
[----:B------:R0:W4:Y:S01]  /*3840*/  @!P0 LDG.E.U16 R27, [R18.64] ;  /* 0x00000006121b8981 */ /* 0x000122000c1e1500 */
[----:B------:R-:W-:Y:S02]  /*3850*/  IMAD.MOV.U32 R16, RZ, RZ, R101 ;  /* 0x000000ffff107224 */ /* 0x000fe400078e0065 */
[----:B------:R-:W-:Y:S01]  /*3860*/  IMAD.MOV.U32 R17, RZ, RZ, R100 ;  /* 0x000000ffff117224 */ /* 0x000fe200078e0064 */
[----:B------:R-:W-:Y:S01]  /*3870*/  PRMT R86, RZ, 0x7610, R86 ;  /* 0x00007610ff567816 */ /* 0x000fe20000000056 */
[----:B0-----:R-:W-:-:S05]  /*3880*/  IMAD.WIDE R18, R95, 0x2, R124 ;  /* 0x000000025f127825 */ /* 0x001fca00078e027c */
[----:B------:R0:W4:Y:S01]  /*3890*/  @!P0 LDG.E.U16 R26, [R18.64] ;  /* 0x00000006121a8981 */ /* 0x000122000c1e1500 */
[----:B------:R-:W-:Y:S01]  /*38a0*/  PRMT R87, RZ, 0x7610, R87 ;  /* 0x00007610ff577816 */ /* 0x000fe20000000057 */
[----:B0-----:R-:W-:-:S05]  /*38b0*/  IMAD.WIDE R18, R95, 0x2, R16 ;  /* 0x000000025f127825 */ /* 0x001fca00078e0210 */
[----:B------:R0:W4:Y:S02]  /*38c0*/  @!P0 LDG.E.U16 R86, [R18.64] ;  /* 0x0000000612568981 */ /* 0x000124000c1e1500 */
[----:B0-----:R-:W-:-:S05]  /*38d0*/  IMAD.WIDE R18, R95, 0x2, R98 ;  /* 0x000000025f127825 */ /* 0x001fca00078e0262 */
[----:B------:R0:W4:Y:S01]  /*38e0*/  @!P0 LDG.E.U16 R87, [R18.64] ;  /* 0x0000000612578981 */ /* 0x000122000c1e1500 */
[----:B------:R-:W-:Y:S02]  /*38f0*/  IMAD.MOV.U32 R107, RZ, RZ, R106 ;  /* 0x000000ffff6b7224 */ /* 0x000fe400078e006a */
[----:B------:R-:W-:Y:S02]  /*3900*/  IMAD.MOV.U32 R106, RZ, RZ, R108 ;  /* 0x000000ffff6a7224 */ /* 0x000fe400078e006c */
[----:B0-----:R-:W-:Y:S02]  /*3910*/  IMAD.MOV.U32 R18, RZ, RZ, R105 ;  /* 0x000000ffff127224 */ /* 0x001fe400078e0069 */
[----:B------:R-:W-:Y:S01]  /*3920*/  IMAD.MOV.U32 R19, RZ, RZ, R104 ;  /* 0x000000ffff137224 */ /* 0x000fe200078e0068 */
[----:B------:R-:W4:Y:S04]  /*3930*/  LDL.LU R105, [R1+0x28] ;  /* 0x0000280001697983 */ /* 0x000f280000300800 */
[----:B------:R-:W4:Y:S04]  /*3940*/  LDL.LU R104, [R1+0x2c] ;  /* 0x00002c0001687983 */ /* 0x000f280000300800 */
[----:B------:R-:W4:Y:S01]  /*3950*/  LDL.LU R97, [R1+0x30] ;  /* 0x0000300001617983 */ /* 0x000f220000300800 */
[----:B------:R-:W-:-:S02]  /*3960*/  PRMT R59, RZ, 0x7610, R59 ;  /* 0x00007610ff3b7816 */ /* 0x000fc4000000003b */
[----:B------:R-:W-:-:S04]  /*3970*/  PRMT R38, RZ, 0x7610, R38 ;  /* 0x00007610ff267816 */ /* 0x000fc80000000026 */
[----:B------:R0:W4:Y:S01]  /*3980*/  @!P0 LDG.E.U16 R59, [R20.64] ;  /* 0x00000006143b8981 */ /* 0x000122000c1e1500 */
[----:B------:R-:W-:Y:S01]  /*3990*/  PRMT R34, RZ, 0x7610, R34 ;  /* 0x00007610ff227816 */ /* 0x000fe20000000022 */
[----:B------:R-:W-:Y:S02]  /*39a0*/  IMAD.MOV.U32 R6, RZ, RZ, R89 ;  /* 0x000000ffff067224 */ /* 0x000fe400078e0059 */
[----:B0-----:R-:W-:-:S05]  /*39b0*/  IMAD.WIDE R20, R95, 0x2, R114 ;  /* 0x000000025f147825 */ /* 0x001fca00078e0272 */
[----:B------:R0:W4:Y:S01]  /*39c0*/  @!P0 LDG.E.U16 R38, [R20.64] ;  /* 0x0000000614268981 */ /* 0x000122000c1e1500 */
[----:B------:R-:W-:Y:S01]  /*39d0*/  IMAD.MOV.U32 R7, RZ, RZ, R88 ;  /* 0x000000ffff077224 */ /* 0x000fe200078e0058 */
[----:B------:R-:W-:Y:S01]  /*39e0*/  PRMT R30, RZ, 0x7610, R30 ;  /* 0x00007610ff1e7816 */ /* 0x000fe2000000001e */
[----:B0-----:R-:W-:-:S05]  /*39f0*/  IMAD.WIDE R20, R95, 0x2, R122 ;  /* 0x000000025f147825 */ /* 0x001fca00078e027a */
[----:B------:R0:W4:Y:S01]  /*3a00*/  @!P0 LDG.E.U16 R34, [R20.64] ;  /* 0x0000000614228981 */ /* 0x000122000c1e1500 */
[----:B------:R-:W-:Y:S01]  /*3a10*/  PRMT R88, RZ, 0x7610, R88 ;  /* 0x00007610ff587816 */ /* 0x000fe20000000058 */
[----:B0-----:R-:W-:-:S05]  /*3a20*/  IMAD.WIDE R20, R95, 0x2, R6 ;  /* 0x000000025f147825 */ /* 0x001fca00078e0206 */
[----:B------:R0:W4:Y:S01]  /*3a30*/  @!P0 LDG.E.U16 R30, [R20.64] ;  /* 0x00000006141e8981 */ /* 0x000122000c1e1500 */
[----:B------:R-:W-:Y:S01]  /*3a40*/  PRMT R89, RZ, 0x7610, R89 ;  /* 0x00007610ff597816 */ /* 0x000fe20000000059 */
[----:B--2---:R-:W-:Y:S02]  /*3a50*/  IMAD.MOV.U32 R108, RZ, RZ, R96 ;  /* 0x000000ffff6c7224 */ /* 0x004fe400078e0060 */
[----:B------:R-:W2:Y:S04]  /*3a60*/  LDL.LU R96, [R1+0x34] ;  /* 0x0000340001607983 */ /* 0x000ea80000300800 */
[----:B------:R-:W2:Y:S04]  /*3a70*/  LDL.LU R101, [R1+0x38] ;  /* 0x0000380001657983 */ /* 0x000ea80000300800 */
[----:B------:R-:W2:Y:S01]  /*3a80*/  LDL.LU R100, [R1+0x3c] ;  /* 0x00003c0001647983 */ /* 0x000ea20000300800 */
[----:B0-----:R-:W-:-:S05]  /*3a90*/  IMAD.WIDE R20, R95, 0x2, R18 ;  /* 0x000000025f147825 */ /* 0x001fca00078e0212 */
[----:B------:R0:W2:Y:S01]  /*3aa0*/  @!P0 LDG.E.U16 R88, [R20.64] ;  /* 0x0000000614588981 */ /* 0x0000a2000c1e1500 */
[----:B------:R-:W-:Y:S01]  /*3ab0*/  PRMT R90, RZ, 0x7610, R90 ;  /* 0x00007610ff5a7816 */ /* 0x000fe2000000005a */
[----:B0-----:R-:W-:-:S05]  /*3ac0*/  IMAD.WIDE R20, R95, 0x2, R106 ;  /* 0x000000025f147825 */ /* 0x001fca00078e026a */
[----:B------:R0:W2:Y:S01]  /*3ad0*/  @!P0 LDG.E.U16 R89, [R20.64] ;  /* 0x0000000614598981 */ /* 0x0000a2000c1e1500 */
[----:B------:R-:W-:Y:S01]  /*3ae0*/  PRMT R91, RZ, 0x7610, R91 ;  /* 0x00007610ff5b7816 */ /* 0x000fe2000000005b */
[----:B0-----:R-:W-:-:S05]  /*3af0*/  IMAD.WIDE R20, R95, 0x2, R108 ;  /* 0x000000025f147825 */ /* 0x001fca00078e026c */
[----:B------:R0:W2:Y:S01]  /*3b00*/  @!P0 LDG.E.U16 R90, [R20.64] ;  /* 0x00000006145a8981 */ /* 0x0000a2000c1e1500 */
[----:B------:R-:W-:Y:S01]  /*3b10*/  PRMT R92, RZ, 0x7610, R92 ;  /* 0x00007610ff5c7816 */ /* 0x000fe2000000005c */
[----:B0-----:R-:W-:Y:S02]  /*3b20*/  IMAD.MOV.U32 R20, RZ, RZ, R23 ;  /* 0x000000ffff147224 */ /* 0x001fe400078e0017 */
[----:B------:R-:W-:-:S04]  /*3b30*/  IMAD.MOV.U32 R21, RZ, RZ, R22 ;  /* 0x000000ffff157224 */ /* 0x000fc800078e0016 */
[----:B------:R-:W-:-:S05]  /*3b40*/  IMAD.WIDE R22, R95, 0x2, R20 ;  /* 0x000000025f167825 */ /* 0x000fca00078e0214 */
[----:B------:R3:W2:Y:S02]  /*3b50*/  @!P0 LDG.E.U16 R91, [R22.64] ;  /* 0x00000006165b8981 */ /* 0x0006a4000c1e1500 */
[----:B---3--:R-:W-:-:S05]  /*3b60*/  IMAD.WIDE R22, R95, 0x2, R102 ;  /* 0x000000025f167825 */ /* 0x008fca00078e0266 */
[----:B------:R4:W3:Y:S01]  /*3b70*/  @!P0 LDG.E.U16 R92, [R22.64] ;  /* 0x00000006165c8981 */ /* 0x0008e2000c1e1500 */
[----:B------:R-:W-:Y:S02]  /*3b80*/  PRMT R93, RZ, 0x7610, R93 ;  /* 0x00007610ff5d7816 */ /* 0x000fe4000000005d */
[----:B------:R-:W-:Y:S01]  /*3b90*/  PRMT R94, RZ, 0x7610, R94 ;  /* 0x00007610ff5e7816 */ /* 0x000fe2000000005e */
[----:B------:R0:W-:Y:S02]  /*3ba0*/  STS.U16 [R0+0x8000], R85 ;  /* 0x0080005500007388 */ /* 0x0001e40000000400 */
[----:B0-----:R-:W-:Y:S02]  /*3bb0*/  PRMT R85, RZ, 0x7610, R85 ;  /* 0x00007610ff557816 */ /* 0x001fe40000000055 */
[----:B------:R0:W-:Y:S04]  /*3bc0*/  STS.U16 [R0+0x8400], R25 ;  /* 0x0084001900007388 */ /* 0x0001e80000000400 */
[----:B-----5:R1:W-:Y:S04]  /*3bd0*/  STS.U16 [R0+0x8800], R24 ;  /* 0x0088001800007388 */ /* 0x0203e80000000400 */
[----:B------:R-:W-:Y:S01]  /*3be0*/  STS.U16 [R0+0x8c00], R84 ;  /* 0x008c005400007388 */ /* 0x000fe20000000400 */
[----:B0-----:R-:W-:-:S03]  /*3bf0*/  IMAD.MOV.U32 R25, RZ, RZ, R55 ;  /* 0x000000ffff197224 */ /* 0x001fc600078e0037 */
[----:B------:R0:W-:Y:S01]  /*3c00*/  STS.U16 [R0], R75 ;  /* 0x0000004b00007388 */ /* 0x0001e20000000400 */
[----:B-1----:R-:W-:Y:S02]  /*3c10*/  IMAD.MOV.U32 R24, RZ, RZ, R54 ;  /* 0x000000ffff187224 */ /* 0x002fe400078e0036 */
[----:B----4-:R-:W-:-:S05]  /*3c20*/  IMAD.WIDE R22, R95, 0x2, R104 ;  /* 0x000000025f167825 */ /* 0x010fca00078e0268 */
[----:B------:R1:W4:Y:S02]  /*3c30*/  @!P0 LDG.E.U16 R93, [R22.64] ;  /* 0x00000006165d8981 */ /* 0x000324000c1e1500 */
[----:B-1----:R-:W-:Y:S02]  /*3c40*/  IMAD.MOV.U32 R23, RZ, RZ, R97 ;  /* 0x000000ffff177224 */ /* 0x002fe400078e0061 */
[----:B--2---:R-:W-:-:S04]  /*3c50*/  IMAD.MOV.U32 R22, RZ, RZ, R96 ;  /* 0x000000ffff167224 */ /* 0x004fc800078e0060 */
[----:B------:R-:W-:-:S05]  /*3c60*/  IMAD.WIDE R96, R95, 0x2, R22 ;  /* 0x000000025f607825 */ /* 0x000fca00078e0216 */
[----:B------:R1:W2:Y:S02]  /*3c70*/  @!P0 LDG.E.U16 R94, [R96.64] ;  /* 0x00000006605e8981 */ /* 0x0002a4000c1e1500 */
[----:B-1----:R-:W-:-:S05]  /*3c80*/  IMAD.WIDE R96, R95, 0x2, R100 ;  /* 0x000000025f607825 */ /* 0x002fca00078e0264 */
[----:B------:R1:W5:Y:S02]  /*3c90*/  @!P0 LDG.E.U16 R85, [R96.64] ;  /* 0x0000000660558981 */ /* 0x000364000c1e1500 */
[----:B-1----:R-:W-:Y:S02]  /*3ca0*/  IMAD.MOV.U32 R96, RZ, RZ, R52 ;  /* 0x000000ffff607224 */ /* 0x002fe400078e0034 */
[----:B------:R-:W-:Y:S02]  /*3cb0*/  IMAD.MOV.U32 R97, RZ, RZ, R53 ;  /* 0x000000ffff617224 */ /* 0x000fe400078e0035 */
[----:B------:R-:W5:Y:S04]  /*3cc0*/  LDL.LU.64 R52, [R1+0x100] ;  /* 0x0001000001347983 */ /* 0x000f680000300a00 */
[----:B------:R-:W5:Y:S04]  /*3cd0*/  LDL R95, [R1+0x4] ;  /* 0x00000400015f7983 */ /* 0x000f680000100800 */
[----:B------:R-:W5:Y:S04]  /*3ce0*/  LDL.LU.64 R54, [R1+0xf8] ;  /* 0x0000f80001367983 */ /* 0x000f680000300a00 */
[----:B0-----:R-:W5:Y:S04]  /*3cf0*/  LDL R75, [R1] ;  /* 0x00000000014b7983 */ /* 0x001f680000100800 */
[----:B------:R-:W5:Y:S04]  /*3d00*/  LDL R84, [R1+0xc] ;  /* 0x00000c0001547983 */ /* 0x000f680000100800 */
[----:B---3--:R0:W-:Y:S04]  /*3d10*/  STS.U16 [R0+0x7000], R92 ;  /* 0x0070005c00007388 */ /* 0x0081e80000000400 */
[----:B0-----:R-:W3:Y:S04]  /*3d20*/  LDL R92, [R1+0x8] ;  /* 0x00000800015c7983 */ /* 0x001ee80000100800 */
[----:B------:R-:W-:Y:S04]  /*3d30*/  STS.U16 [R0+0x9000], R83 ;  /* 0x0090005300007388 */ /* 0x000fe80000000400 */
        /* <DEDUP_REMOVED lines=24> */
[----:B------:R0:W-:Y:S04]  /*3ec0*/  STS.U16 [R0+0x5800], R86 ;  /* 0x0058005600007388 */ /* 0x0001e80000000400 */
[----:B------:R1:W-:Y:S04]  /*3ed0*/  STS.U16 [R0+0x5c00], R87 ;  /* 0x005c005700007388 */ /* 0x0003e80000000400 */
[----:B------:R-:W-:Y:S04]  /*3ee0*/  STS.U16 [R0+0x6000], R88 ;  /* 0x0060005800007388 */ /* 0x000fe80000000400 */
[----:B------:R-:W-:Y:S04]  /*3ef0*/  STS.U16 [R0+0x6400], R89 ;  /* 0x0064005900007388 */ /* 0x000fe80000000400 */
[----:B------:R-:W-:Y:S04]  /*3f00*/  STS.U16 [R0+0x6800], R90 ;  /* 0x0068005a00007388 */ /* 0x000fe80000000400 */
[----:B------:R-:W-:Y:S04]  /*3f10*/  STS.U16 [R0+0x6c00], R91 ;  /* 0x006c005b00007388 */ /* 0x000fe80000000400 */
[----:B----4-:R-:W-:Y:S01]  /*3f20*/  STS.U16 [R0+0x7400], R93 ;  /* 0x0074005d00007388 */ /* 0x010fe20000000400 */
[----:B0-----:R-:W-:-:S02]  /*3f30*/  IMAD.MOV.U32 R86, RZ, RZ, R24 ;  /* 0x000000ffff567224 */ /* 0x001fc400078e0018 */
[----:B-1----:R-:W-:Y:S01]  /*3f40*/  IMAD.MOV.U32 R87, RZ, RZ, R25 ;  /* 0x000000ffff577224 */ /* 0x002fe200078e0019 */
[----:B--2---:R-:W-:Y:S04]  /*3f50*/  STS.U16 [R0+0x7800], R94 ;  /* 0x0078005e00007388 */ /* 0x004fe80000000400 */
[----:B-----5:R-:W-:Y:S04]  /*3f60*/  STS.U16 [R0+0x7c00], R85 ;  /* 0x007c005500007388 */ /* 0x020fe80000000400 */
[----:B------:R-:W-:Y:S06]  /*3f70*/  BAR.SYNC.DEFER_BLOCKING 0x0 ;  /* 0x0000000000007b1d */ /* 0x000fec0000010000 */
[----:B------:R-:W-:Y:S04]  /*3f80*/  LDSM.16.MT88.4 R80, [R95+0x8000] ;  /* 0x008000005f50783b */ /* 0x000fe80000004200 */
[----:B------:R-:W0:Y:S04]  /*3f90*/  LDSM.16.M88.4 R36, [R75+0x6000] ;  /* 0x006000004b24783b */ /* 0x000e280000000200 */
[----:B------:R-:W1:Y:S04]  /*3fa0*/  LDSM.16.MT88.4 R56, [R84+0x8000] ;  /* 0x008000005438783b */ /* 0x000e680000004200 */
[----:B------:R-:W2:Y:S04]  /*3fb0*/  LDSM.16.M88.4 R24, [R75] ;  /* 0x000000004b18783b */ /* 0x000ea80000000200 */
[----:B------:R-:W4:Y:S04]  /*3fc0*/  LDSM.16.M88.4 R28, [R75+0x2000] ;  /* 0x002000004b1c783b */ /* 0x000f280000000200 */
[----:B------:R-:W5:Y:S04]  /*3fd0*/  LDSM.16.M88.4 R32, [R75+0x4000] ;  /* 0x004000004b20783b */ /* 0x000f680000000200 */
[----:B------:R-:W4:Y:S04]  /*3fe0*/  LDSM.16.MT88.4 R72, [R95+0x8800] ;  /* 0x008800005f48783b */ /* 0x000f280000004200 */
[----:B---3--:R-:W-:Y:S01]  /*3ff0*/  LDSM.16.M88.4 R88, [R92+0x4000] ;  /* 0x004000005c58783b */ /* 0x008fe20000000200 */
[-C--:B0-----:R-:W-:Y:S08]  /*4000*/  HMMA.16816.F32.BF16 R76, R80, R36.reuse, R76 ;  /* 0x00000024504c723c */ /* 0x081ff0000004184c */
[----:B-1----:R-:W-:Y:S07]  /*4010*/  HMMA.16816.F32.BF16 R52, R56, R36, R52 ;  /* 0x000000243834723c */ /* 0x002fee0000041834 */
[----:B------:R-:W-:Y:S01]  /*4020*/  IMAD.MOV.U32 R36, RZ, RZ, R84 ;  /* 0x000000ffff247224 */ /* 0x000fe200078e0054 */
[C---:B--2---:R-:W-:Y:S08]  /*4030*/  HMMA.16816.F32.BF16 R60, R80.reuse, R24, R60 ;  /* 0x00000018503c723c */ /* 0x044ff0000004183c */
[C---:B----4-:R-:W-:Y:S08]  /*4040*/  HMMA.16816.F32.BF16 R64, R80.reuse, R28, R64 ;  /* 0x0000001c5040723c */ /* 0x050ff00000041840 */
[----:B-----5:R-:W-:Y:S08]  /*4050*/  HMMA.16816.F32.BF16 R68, R80, R32, R68 ;  /* 0x000000205044723c */ /* 0x020ff00000041844 */
[C---:B------:R-:W-:Y:S08]  /*4060*/  HMMA.16816.F32.BF16 R40, R56.reuse, R24, R40 ;  /* 0x000000183828723c */ /* 0x040ff00000041828 */
[C---:B------:R-:W-:Y:S08]  /*4070*/  HMMA.16816.F32.BF16 R44, R56.reuse, R28, R44 ;  /* 0x0000001c382c723c */ /* 0x040ff0000004182c */
[----:B------:R-:W-:Y:S01]  /*4080*/  HMMA.16816.F32.BF16 R48, R56, R32, R48 ;  /* 0x000000203830723c */ /* 0x000fe20000041830 */
[----:B------:R-:W0:Y:S01]  /*4090*/  LDSM.16.MT88.4 R56, [R36+0x8800] ;  /* 0x008800002438783b */ /* 0x000e220000004200 */
[----:B------:R-:W-:-:S02]  /*40a0*/  IMAD.MOV.U32 R37, RZ, RZ, R95 ;  /* 0x000000ffff257224 */ /* 0x000fc400078e005f */
[----:B------:R-:W-:Y:S01]  /*40b0*/  IMAD.MOV.U32 R28, RZ, RZ, R86 ;  /* 0x000000ffff1c7224 */ /* 0x000fe200078e0056 */
[----:B------:R-:W-:Y:S01]  /*40c0*/  LDSM.16.M88.4 R80, [R92] ;  /* 0x000000005c50783b */ /* 0x000fe20000000200 */
[----:B------:R-:W-:Y:S02]  /*40d0*/  IMAD.MOV.U32 R29, RZ, RZ, R87 ;  /* 0x000000ffff1d7224 */ /* 0x000fe400078e0057 */
[C---:B------:R-:W-:Y:S01]  /*40e0*/  HMMA.16816.F32.BF16 R60, R72.reuse, R26, R60 ;  /* 0x0000001a483c723c */ /* 0x040fe2000004183c */
[----:B------:R-:W-:Y:S04]  /*40f0*/  LDSM.16.M88.4 R84, [R92+0x2000] ;  /* 0x002000005c54783b */ /* 0x000fe80000000200 */
[----:B------:R-:W-:Y:S03]  /*4100*/  LDSM.16.M88.4 R92, [R92+0x6000] ;  /* 0x006000005c5c783b */ /* 0x000fe60000000200 */
[C---:B------:R-:W-:Y:S08]  /*4110*/  HMMA.16816.F32.BF16 R64, R72.reuse, R30, R64 ;  /* 0x0000001e4840723c */ /* 0x040ff00000041840 */
[C---:B------:R-:W-:Y:S08]  /*4120*/  HMMA.16816.F32.BF16 R68, R72.reuse, R34, R68 ;  /* 0x000000224844723c */ /* 0x040ff00000041844 */
[----:B------:R-:W-:Y:S01]  /*4130*/  HMMA.16816.F32.BF16 R72, R72, R38, R76 ;  /* 0x000000264848723c */ /* 0x000fe2000004184c */
[----:B------:R1:W2:Y:S01]  /*4140*/  LDSM.16.MT88.4 R76, [R37+0x9000] ;  /* 0x00900000254c783b */ /* 0x0002a20000004200 */
[----:B------:R-:W-:-:S02]  /*4150*/  IMAD.MOV.U32 R32, RZ, RZ, R96 ;  /* 0x000000ffff207224 */ /* 0x000fc400078e0060 */
[----:B------:R-:W-:Y:S02]  /*4160*/  IMAD.MOV.U32 R33, RZ, RZ, R97 ;  /* 0x000000ffff217224 */ /* 0x000fe400078e0061 */
[----:B------:R-:W-:Y:S02]  /*4170*/  IMAD.MOV.U32 R24, RZ, RZ, R98 ;  /* 0x000000ffff187224 */ /* 0x000fe400078e0062 */
[----:B------:R-:W-:Y:S02]  /*4180*/  IMAD.MOV.U32 R25, RZ, RZ, R99 ;  /* 0x000000ffff197224 */ /* 0x000fe400078e0063 */
[----:B------:R-:W3:Y:S01]  /*4190*/  LDSM.16.MT88.4 R96, [R36+0x9000] ;  /* 0x009000002460783b */ /* 0x000ee20000004200 */
[----:B0-----:R-:W-:Y:S07]  /*41a0*/  HMMA.16816.F32.BF16 R40, R56, R26, R40 ;  /* 0x0000001a3828723c */ /* 0x001fee0000041828 */
[----:B------:R-:W-:-:S02]  /*41b0*/  IMAD.MOV.U32 R27, RZ, RZ, R37 ;  /* 0x000000ffff1b7224 */ /* 0x000fc400078e0025 */
[----:B-1----:R-:W-:Y:S01]  /*41c0*/  IMAD.MOV.U32 R37, RZ, RZ, c[0x0][0x18c] ;  /* 0x00006300ff257624 */ /* 0x002fe200078e00ff */
[----:B------:R-:W-:Y:S03]  /*41d0*/  HMMA.16816.F32.BF16 R44, R56, R30, R44 ;  /* 0x0000001e382c723c */ /* 0x000fe6000004182c */
[----:B------:R-:W-:-:S05]  /*41e0*/  IMAD.SHL.U32 R37, R37, 0x40, RZ ;  /* 0x0000004025257824 */ /* 0x000fca00078e00ff */
[----:B------:R-:W-:Y:S01]  /*41f0*/  HMMA.16816.F32.BF16 R48, R56, R34, R48 ;  /* 0x000000223830723c */ /* 0x000fe20000041830 */
[----:B------:R-:W-:-:S07]  /*4200*/  IMAD.WIDE R100, R37, 0x2, R100 ;  /* 0x0000000225647825 */ /* 0x000fce00078e0264 */
[----:B------:R-:W-:Y:S01]  /*4210*/  HMMA.16816.F32.BF16 R52, R56, R38, R52 ;  /* 0x000000263834723c */ /* 0x000fe20000041834 */
[C---:B------:R-:W-:Y:S01]  /*4220*/  IMAD.WIDE R22, R37.reuse, 0x2, R22 ;  /* 0x0000000225167825 */ /* 0x040fe200078e0216 */
[----:B------:R-:W-:Y:S03]  /*4230*/  STL [R1+0x3c], R100 ;  /* 0x00003c6401007387 */ /* 0x000fe60000100800 */
[C---:B------:R-:W-:Y:S01]  /*4240*/  IMAD.WIDE R104, R37.reuse, 0x2, R104 ;  /* 0x0000000225687825 */ /* 0x040fe200078e0268 */
[----:B------:R-:W-:Y:S03]  /*4250*/  STL [R1+0x38], R101 ;  /* 0x0000386501007387 */ /* 0x000fe60000100800 */
[C---:B------:R-:W-:Y:S01]  /*4260*/  IMAD.WIDE R18, R37.reuse, 0x2, R18 ;  /* 0x0000000225127825 */ /* 0x040fe200078e0212 */
[----:B------:R-:W-:Y:S01]  /*4270*/  STL [R1+0x34], R22 ;  /* 0x0000341601007387 */ /* 0x000fe20000100800 */
[----:B--2---:R-:W-:Y:S03]  /*4280*/  HMMA.16816.F32.BF16 R60, R76, R80, R60 ;  /* 0x000000504c3c723c */ /* 0x004fe6000004183c */
[----:B------:R-:W-:Y:S01]  /*4290*/  STL [R1+0x30], R23 ;  /* 0x0000301701007387 */ /* 0x000fe20000100800 */
[----:B------:R-:W-:-:S03]  /*42a0*/  IMAD.WIDE R102, R37, 0x2, R102 ;  /* 0x0000000225667825 */ /* 0x000fc600078e0266 */
[----:B------:R0:W-:Y:S01]  /*42b0*/  STL [R1+0x2c], R104 ;  /* 0x00002c6801007387 */ /* 0x0001e20000100800 */
[----:B------:R-:W-:Y:S03]  /*42c0*/  HMMA.16816.F32.BF16 R64, R76, R84, R64 ;  /* 0x000000544c40723c */ /* 0x000fe60000041840 */
[----:B------:R1:W-:Y:S01]  /*42d0*/  STL [R1+0x28], R105 ;  /* 0x0000286901007387 */ /* 0x0003e20000100800 */
[----:B------:R-:W-:-:S04]  /*42e0*/  IMAD.WIDE R20, R37, 0x2, R20 ;  /* 0x0000000225147825 */ /* 0x000fc800078e0214 */
[----:B------:R-:W-:Y:S01]  /*42f0*/  HMMA.16816.F32.BF16 R68, R76, R88, R68 ;  /* 0x000000584c44723c */ /* 0x000fe20000041844 */
[----:B0-----:R-:W-:Y:S02]  /*4300*/  IMAD.MOV.U32 R104, RZ, RZ, R19 ;  /* 0x000000ffff687224 */ /* 0x001fe400078e0013 */
[----:B-1----:R-:W-:Y:S02]  /*4310*/  IMAD.MOV.U32 R105, RZ, RZ, R18 ;  /* 0x000000ffff697224 */ /* 0x002fe400078e0012 */
[----:B------:R-:W-:-:S03]  /*4320*/  IMAD.WIDE R18, R37, 0x2, R16 ;  /* 0x0000000225127825 */ /* 0x000fc600078e0210 */
[----:B------:R-:W-:Y:S01]  /*4330*/  HMMA.16816.F32.BF16 R72, R76, R92, R72 ;  /* 0x0000005c4c48723c */ /* 0x000fe20000041848 */
[----:B------:R0:W1:Y:S01]  /*4340*/  LDSM.16.MT88.4 R76, [R27+0x9800] ;  /* 0x009800001b4c783b */ /* 0x0000620000004200 */
[----:B------:R-:W-:-:S03]  /*4350*/  IMAD.WIDE R108, R37, 0x2, R108 ;  /* 0x00000002256c7825 */ /* 0x000fc600078e026c */
[----:B------:R-:W-:Y:S01]  /*4360*/  STL [R1+0x24], R102 ;  /* 0x0000246601007387 */ /* 0x000fe20000100800 */
[----:B0-----:R-:W-:-:S03]  /*4370*/  IMAD.WIDE R26, R37, 0x2, R24 ;  /* 0x00000002251a7825 */ /* 0x001fc600078e0218 */
[----:B------:R0:W-:Y:S01]  /*4380*/  STL [R1+0x20], R103 ;  /* 0x0000206701007387 */ /* 0x0001e20000100800 */
[----:B------:R-:W-:-:S03]  /*4390*/  IMAD.WIDE R24, R37, 0x2, R124 ;  /* 0x0000000225187825 */ /* 0x000fc600078e027c */
[----:B------:R-:W-:Y:S01]  /*43a0*/  STL [R1+0x1c], R20 ;  /* 0x00001c1401007387 */ /* 0x000fe20000100800 */
[----:B------:R-:W-:Y:S02]  /*43b0*/  IMAD.MOV.U32 R101, RZ, RZ, R18 ;  /* 0x000000ffff657224 */ /* 0x000fe400078e0012 */
[----:B------:R-:W-:Y:S02]  /*43c0*/  IMAD.MOV.U32 R100, RZ, RZ, R19 ;  /* 0x000000ffff647224 */ /* 0x000fe400078e0013 */
[----:B0-----:R-:W-:Y:S02]  /*43d0*/  IMAD.MOV.U32 R103, RZ, RZ, R26 ;  /* 0x000000ffff677224 */ /* 0x001fe400078e001a */
[----:B------:R-:W-:Y:S02]  /*43e0*/  IMAD.MOV.U32 R102, RZ, RZ, R27 ;  /* 0x000000ffff667224 */ /* 0x000fe400078e001b */
[----:B------:R-:W-:Y:S01]  /*43f0*/  IMAD.WIDE R18, R37, 0x2, R4 ;  /* 0x0000000225127825 */ /* 0x000fe200078e0204 */
[----:B------:R-:W-:Y:S01]  /*4400*/  STL [R1+0x18], R21 ;  /* 0x0000181501007387 */ /* 0x000fe20000100800 */
[----:B---3--:R-:W-:Y:S02]  /*4410*/  HMMA.16816.F32.BF16 R40, R96, R80, R40 ;  /* 0x000000506028723c */ /* 0x008fe40000041828 */
[----:B------:R-:W-:-:S02]  /*4420*/  IMAD.MOV.U32 R125, RZ, RZ, R24 ;  /* 0x000000ffff7d7224 */ /* 0x000fc400078e0018 */
[----:B------:R-:W-:Y:S02]  /*4430*/  IMAD.MOV.U32 R124, RZ, RZ, R25 ;  /* 0x000000ffff7c7224 */ /* 0x000fe400078e0019 */
[C---:B------:R-:W-:Y:S01]  /*4440*/  IMAD.WIDE R26, R37.reuse, 0x2, R32 ;  /* 0x00000002251a7825 */ /* 0x040fe200078e0220 */
[----:B------:R0:W-:Y:S01]  /*4450*/  STL [R1+0x14], R108 ;  /* 0x0000146c01007387 */ /* 0x0001e20000100800 */
[C---:B------:R-:W-:Y:S02]  /*4460*/  HMMA.16816.F32.BF16 R44, R96.reuse, R84, R44 ;  /* 0x00000054602c723c */ /* 0x040fe4000004182c */
[C---:B------:R-:W-:Y:S01]  /*4470*/  IMAD.WIDE R24, R37.reuse, 0x2, R28 ;  /* 0x0000000225187825 */ /* 0x040fe200078e021c */
[----:B------:R-:W2:Y:S04]  /*4480*/  LDL.LU.64 R16, [R1+0xf0] ;  /* 0x0000f00001107983 */ /* 0x000ea80000300a00 */
[----:B------:R-:W3:Y:S01]  /*4490*/  LDL.LU.64 R4, [R1+0xe8] ;  /* 0x0000e80001047983 */ /* 0x000ee20000300a00 */
[----:B------:R-:W-:Y:S01]  /*44a0*/  HMMA.16816.F32.BF16 R48, R96, R88, R48 ;  /* 0x000000586030723c */ /* 0x000fe20000041830 */
[----:B------:R-:W-:-:S02]  /*44b0*/  IMAD.WIDE R30, R37, 0x2, R2 ;  /* 0x00000002251e7825 */ /* 0x000fc400078e0202 */
[----:B------:R-:W4:Y:S05]  /*44c0*/  LDSM.16.MT88.4 R20, [R36+0x9800] ;  /* 0x009800002414783b */ /* 0x000f2a0000004200 */
[----:B------:R-:W-:Y:S07]  /*44d0*/  HMMA.16816.F32.BF16 R52, R96, R92, R52 ;  /* 0x0000005c6034723c */ /* 0x000fee0000041834 */
[----:B------:R-:W-:-:S02]  /*44e0*/  IMAD.MOV.U32 R99, RZ, RZ, R18 ;  /* 0x000000ffff637224 */ /* 0x000fc400078e0012 */
[----:B------:R-:W-:Y:S02]  /*44f0*/  IMAD.MOV.U32 R98, RZ, RZ, R19 ;  /* 0x000000ffff627224 */ /* 0x000fe400078e0013 */
[----:B------:R-:W-:Y:S02]  /*4500*/  IMAD.WIDE R18, R37, 0x2, R6 ;  /* 0x0000000225127825 */ /* 0x000fe400078e0206 */
[----:B------:R-:W5:Y:S02]  /*4510*/  LDL.LU.64 R6, [R1+0xe0] ;  /* 0x0000e00001067983 */ /* 0x000f640000300a00 */
[----:B------:R-:W-:Y:S02]  /*4520*/  IMAD.MOV.U32 R97, RZ, RZ, R26 ;  /* 0x000000ffff617224 */ /* 0x000fe400078e001a */
[----:B------:R-:W-:Y:S02]  /*4530*/  IMAD.MOV.U32 R96, RZ, RZ, R27 ;  /* 0x000000ffff607224 */ /* 0x000fe400078e001b */
[----:B------:R-:W-:-:S02]  /*4540*/  IMAD.MOV.U32 R93, RZ, RZ, R24 ;  /* 0x000000ffff5d7224 */ /* 0x000fc400078e0018 */
[----:B------:R-:W-:Y:S02]  /*4550*/  IMAD.MOV.U32 R92, RZ, RZ, R25 ;  /* 0x000000ffff5c7224 */ /* 0x000fe400078e0019 */
[C---:B------:R-:W-:Y:S02]  /*4560*/  IMAD.WIDE R26, R37.reuse, 0x2, R8 ;  /* 0x00000002251a7825 */ /* 0x040fe400078e0208 */
[----:B------:R-:W5:Y:S02]  /*4570*/  LDL.LU.64 R8, [R1+0xd8] ;  /* 0x0000d80001087983 */ /* 0x000f640000300a00 */
[----:B------:R-:W-:Y:S02]  /*4580*/  IMAD.WIDE R24, R37, 0x2, R10 ;  /* 0x0000000225187825 */ /* 0x000fe400078e020a */
[----:B------:R-:W5:Y:S04]  /*4590*/  LDL.LU.64 R10, [R1+0xd0] ;  /* 0x0000d000010a7983 */ /* 0x000f680000300a00 */
[----:B------:R-:W5:Y:S04]  /*45a0*/  LDL.LU.64 R2, [R1+0xc8] ;  /* 0x0000c80001027983 */ /* 0x000f680000300a00 */
[----:B------:R-:W5:Y:S01]  /*45b0*/  LDL.LU R34, [R1+0x10] ;  /* 0x0000100001227983 */ /* 0x000f620000300800 */
[----:B------:R-:W-:-:S02]  /*45c0*/  IMAD.MOV.U32 R89, RZ, RZ, R18 ;  /* 0x000000ffff597224 */ /* 0x000fc400078e0012 */
[----:B------:R-:W-:Y:S02]  /*45d0*/  IMAD.MOV.U32 R88, RZ, RZ, R19 ;  /* 0x000000ffff587224 */ /* 0x000fe400078e0013 */
[----:B------:R-:W-:Y:S02]  /*45e0*/  IMAD.MOV.U32 R19, RZ, RZ, R26 ;  /* 0x000000ffff137224 */ /* 0x000fe400078e001a */
[----:B------:R-:W-:Y:S02]  /*45f0*/  IMAD.MOV.U32 R18, RZ, RZ, R27 ;  /* 0x000000ffff127224 */ /* 0x000fe400078e001b */
[----:B------:R-:W-:Y:S02]  /*4600*/  IMAD.MOV.U32 R27, RZ, RZ, R30 ;  /* 0x000000ffff1b7224 */ /* 0x000fe400078e001e */
[----:B------:R-:W-:Y:S02]  /*4610*/  IMAD.MOV.U32 R26, RZ, RZ, R31 ;  /* 0x000000ffff1a7224 */ /* 0x000fe400078e001f */
[----:B------:R-:W-:-:S04]  /*4620*/  IMAD.WIDE R30, R37, 0x2, R118 ;  /* 0x00000002251e7825 */ /* 0x000fc800078e0276 */
[----:B------:R-:W-:Y:S02]  /*4630*/  IMAD.MOV.U32 R28, RZ, RZ, R24 ;  /* 0x000000ffff1c7224 */ /* 0x000fe400078e0018 */
[----:B------:R-:W-:Y:S02]  /*4640*/  IMAD.MOV.U32 R29, RZ, RZ, R25 ;  /* 0x000000ffff1d7224 */ /* 0x000fe400078e0019 */
[----:B------:R-:W-:-:S04]  /*4650*/  IMAD.WIDE R24, R37, 0x2, R120 ;  /* 0x0000000225187825 */ /* 0x000fc800078e0278 */
[----:B------:R-:W-:Y:S02]  /*4660*/  IMAD.MOV.U32 R35, RZ, RZ, c[0x0][0x188] ;  /* 0x00006200ff237624 */ /* 0x000fe400078e00ff */
[----:B------:R-:W-:Y:S02]  /*4670*/  IMAD.MOV.U32 R119, RZ, RZ, R30 ;  /* 0x000000ffff777224 */ /* 0x000fe400078e001e */
[----:B------:R-:W-:Y:S02]  /*4680*/  IMAD.MOV.U32 R118, RZ, RZ, R31 ;  /* 0x000000ffff767224 */ /* 0x000fe400078e001f */
[C---:B------:R-:W-:Y:S01]  /*4690*/  IMAD.WIDE R30, R37.reuse, 0x2, R112 ;  /* 0x00000002251e7825 */ /* 0x040fe200078e0270 */
[----:B-1----:R-:W-:Y:S01]  /*46a0*/  HMMA.16816.F32.BF16 R60, R76, R82, R60 ;  /* 0x000000524c3c723c */ /* 0x002fe2000004183c */
[----:B------:R-:W-:Y:S02]  /*46b0*/  UIADD3 UR4, UR4, -0x40, URZ ;  /* 0xffffffc004047890 */ /* 0x000fe4000fffe03f */
[----:B------:R-:W-:-:S04]  /*46c0*/  IMAD.WIDE R106, R37, 0x2, R106 ;  /* 0x00000002256a7825 */ /* 0x000fc800078e026a */
[----:B------:R-:W-:Y:S01]  /*46d0*/  IMAD.MOV.U32 R121, RZ, RZ, R24 ;  /* 0x000000ffff797224 */ /* 0x000fe200078e0018 */
[----:B------:R-:W-:Y:S01]  /*46e0*/  HMMA.16816.F32.BF16 R64, R76, R86, R64 ;  /* 0x000000564c40723c */ /* 0x000fe20000041840 */
[----:B------:R-:W-:Y:S02]  /*46f0*/  IMAD.MOV.U32 R120, RZ, RZ, R25 ;  /* 0x000000ffff787224 */ /* 0x000fe400078e0019 */
[----:B------:R-:W-:-:S04]  /*4700*/  IMAD.WIDE R14, R37, 0x2, R14 ;  /* 0x00000002250e7825 */ /* 0x000fc800078e020e */
[----:B------:R-:W-:Y:S01]  /*4710*/  IMAD.SHL.U32 R35, R35, 0x40, RZ ;  /* 0x0000004023237824 */ /* 0x000fe200078e00ff */
[----:B------:R-:W-:Y:S01]  /*4720*/  HMMA.16816.F32.BF16 R68, R76, R90, R68 ;  /* 0x0000005a4c44723c */ /* 0x000fe20000041844 */
[----:B------:R-:W-:-:S04]  /*4730*/  IMAD.WIDE R24, R37, 0x2, R116 ;  /* 0x0000000225187825 */ /* 0x000fc800078e0274 */
[----:B------:R-:W-:-:S03]  /*4740*/  IMAD.WIDE R12, R37, 0x2, R12 ;  /* 0x00000002250c7825 */ /* 0x000fc600078e020c */
[----:B------:R-:W-:Y:S01]  /*4750*/  HMMA.16816.F32.BF16 R76, R76, R94, R72 ;  /* 0x0000005e4c4c723c */ /* 0x000fe20000041848 */
[----:B------:R-:W-:Y:S02]  /*4760*/  IMAD.MOV.U32 R112, RZ, RZ, R31 ;  /* 0x000000ffff707224 */ /* 0x000fe400078e001f */
[----:B0-----:R-:W-:Y:S02]  /*4770*/  IMAD.MOV.U32 R108, RZ, RZ, R106 ;  /* 0x000000ffff6c7224 */ /* 0x001fe400078e006a */
[----:B------:R-:W-:-:S03]  /*4780*/  IMAD.MOV.U32 R113, RZ, RZ, R30 ;  /* 0x000000ffff717224 */ /* 0x000fc600078e001e */
[----:B----4-:R-:W-:Y:S01]  /*4790*/  HMMA.16816.F32.BF16 R40, R20, R82, R40 ;  /* 0x000000521428723c */ /* 0x010fe20000041828 */
[----:B------:R-:W-:Y:S02]  /*47a0*/  IMAD.MOV.U32 R31, RZ, RZ, R14 ;  /* 0x000000ffff1f7224 */ /* 0x000fe400078e000e */
[----:B------:R-:W-:Y:S02]  /*47b0*/  IMAD.MOV.U32 R33, RZ, RZ, R15 ;  /* 0x000000ffff217224 */ /* 0x000fe400078e000f */
[----:B------:R-:W-:-:S03]  /*47c0*/  IMAD.MOV.U32 R106, RZ, RZ, R107 ;  /* 0x000000ffff6a7224 */ /* 0x000fc600078e006b */
[----:B------:R-:W-:Y:S01]  /*47d0*/  HMMA.16816.F32.BF16 R44, R20, R86, R44 ;  /* 0x00000056142c723c */ /* 0x000fe2000004182c */
[----:B------:R-:W-:-:S04]  /*47e0*/  IMAD.WIDE R122, R37, 0x2, R122 ;  /* 0x00000002257a7825 */ /* 0x000fc800078e027a */
[----:B------:R-:W-:-:S03]  /*47f0*/  IMAD.WIDE R114, R37, 0x2, R114 ;  /* 0x0000000225727825 */ /* 0x000fc600078e0272 */
[----:B------:R-:W-:Y:S01]  /*4800*/  HMMA.16816.F32.BF16 R48, R20, R90, R48 ;  /* 0x0000005a1430723c */ /* 0x000fe20000041830 */
[----:B------:R-:W-:Y:S02]  /*4810*/  IMAD.MOV.U32 R117, RZ, RZ, R24 ;  /* 0x000000ffff757224 */ /* 0x000fe400078e0018 */
[----:B------:R-:W-:Y:S02]  /*4820*/  IMAD.MOV.U32 R116, RZ, RZ, R25 ;  /* 0x000000ffff747224 */ /* 0x000fe400078e0019 */
[----:B------:R-:W-:-:S03]  /*4830*/  IMAD.WIDE R110, R37, 0x2, R110 ;  /* 0x00000002256e7825 */ /* 0x000fc600078e026e */
[----:B------:R-:W-:Y:S01]  /*4840*/  HMMA.16816.F32.BF16 R52, R20, R94, R52 ;  /* 0x0000005e1434723c */ /* 0x000fe20000041834 */
[----:B------:R-:W-:Y:S02]  /*4850*/  IMAD.MOV.U32 R30, RZ, RZ, R12 ;  /* 0x000000ffff1e7224 */ /* 0x000fe400078e000c */
[----:B------:R-:W-:Y:S02]  /*4860*/  IMAD.MOV.U32 R32, RZ, RZ, R13 ;  /* 0x000000ffff207224 */ /* 0x000fe400078e000d */
[----:B--2---:R-:W-:-:S04]  /*4870*/  IMAD.WIDE R16, R37, 0x2, R16 ;  /* 0x0000000225107825 */ /* 0x004fc800078e0210 */
[----:B---3--:R-:W-:-:S04]  /*4880*/  IMAD.WIDE R4, R37, 0x2, R4 ;  /* 0x0000000225047825 */ /* 0x008fc800078e0204 */
[----:B------:R-:W-:Y:S02]  /*4890*/  IMAD.MOV.U32 R22, RZ, RZ, R16 ;  /* 0x000000ffff167224 */ /* 0x000fe400078e0010 */
[----:B------:R-:W-:Y:S02]  /*48a0*/  IMAD.MOV.U32 R23, RZ, RZ, R17 ;  /* 0x000000ffff177224 */ /* 0x000fe400078e0011 */
[----:B------:R-:W-:Y:S02]  /*48b0*/  IMAD.MOV.U32 R15, RZ, RZ, R4 ;  /* 0x000000ffff0f7224 */ /* 0x000fe400078e0004 */
[----:B------:R-:W-:Y:S02]  /*48c0*/  IMAD.MOV.U32 R16, RZ, RZ, R5 ;  /* 0x000000ffff107224 */ /* 0x000fe400078e0005 */
[----:B-----5:R-:W-:-:S04]  /*48d0*/  IMAD.WIDE R6, R37, 0x2, R6 ;  /* 0x0000000225067825 */ /* 0x020fc800078e0206 */
[----:B------:R-:W-:Y:S01]  /*48e0*/  IMAD.MOV.U32 R14, RZ, RZ, R6 ;  /* 0x000000ffff0e7224 */ /* 0x000fe200078e0006 */
[----:B------:R-:W-:-:S04]  /*48f0*/  IADD3 R34, R34, -0x1, RZ ;  /* 0xffffffff22227810 */ /* 0x000fc80007ffe0ff */
[----:B------:R-:W-:Y:S01]  /*4900*/  ISETP.NE.U32.AND P0, PT, R34, RZ, PT ;  /* 0x000000ff2200720c */ /* 0x000fe20003f05070 */
[C---:B------:R-:W-:Y:S01]  /*4910*/  IMAD.WIDE R8, R37.reuse, 0x2, R8 ;  /* 0x0000000225087825 */ /* 0x040fe200078e0208 */
[----:B------:R0:W-:Y:S03]  /*4920*/  STL [R1+0x10], R34 ;  /* 0x0000102201007387 */ /* 0x0001e60000100800 */
[----:B------:R-:W-:-:S04]  /*4930*/  IMAD.WIDE R10, R37, 0x2, R10 ;  /* 0x00000002250a7825 */ /* 0x000fc800078e020a */
[----:B------:R-:W-:-:S04]  /*4940*/  IMAD.WIDE R2, R35, 0x2, R2 ;  /* 0x0000000223027825 */ /* 0x000fc800078e0202 */
[----:B------:R-:W-:Y:S02]  /*4950*/  IMAD.MOV.U32 R17, RZ, RZ, R7 ;  /* 0x000000ffff117224 */ /* 0x000fe400078e0007 */
[----:B------:R-:W-:Y:S02]  /*4960*/  IMAD.MOV.U32 R21, RZ, RZ, R8 ;  /* 0x000000ffff157224 */ /* 0x000fe400078e0008 */
[----:B0-----:R-:W-:Y:S02]  /*4970*/  IMAD.MOV.U32 R34, RZ, RZ, R9 ;  /* 0x000000ffff227224 */ /* 0x001fe400078e0009 */
[----:B------:R-:W-:Y:S02]  /*4980*/  IMAD.MOV.U32 R20, RZ, RZ, R10 ;  /* 0x000000ffff147224 */ /* 0x000fe400078e000a */
[----:B------:R-:W-:Y:S01]  /*4990*/  IMAD.MOV.U32 R35, RZ, RZ, R11 ;  /* 0x000000ffff237224 */ /* 0x000fe200078e000b */
[----:B------:R-:W-:Y:S01]  /*49a0*/  @!P0 CALL.REL.NOINC `(.L_x_2) ;  /* 0x0000001000008944 */ /* 0x000fe20003c00000 */
[----:B------:R-:W-:Y:S05]  /*49b0*/  BRA `(.L_x_3) ;  /* 0xffffe2e000007947 */ /* 0x000fea000383ffff */
.L_x_2:
[----:B------:R-:W-:Y:S02]  /*49c0*/  F2FP.BF16.PACK_AB R10, R47, R43 ;  /* 0x0000002b2f0a723e */ /* 0x000fe400000010ff */
[----:B------:R-:W-:-:S02]  /*49d0*/  F2FP.BF16.PACK_AB R8, R67, R63 ;  /* 0x0000003f4308723e */ /* 0x000fc400000010ff */
[----:B------:R-:W-:Y:S02]  /*49e0*/  F2FP.BF16.PACK_AB R12, R45, R41 ;  /* 0x000000292d0c723e */ /* 0x000fe400000010ff */
[----:B------:R-:W-:Y:S02]  /*49f0*/  F2FP.BF16.PACK_AB R6, R65, R61 ;  /* 0x0000003d4106723e */ /* 0x000fe400000010ff */
[----:B------:R-:W-:Y:S02]  /*4a00*/  F2FP.BF16.PACK_AB R11, R55, R51 ;  /* 0x00000033370b723e */ /* 0x000fe400000010ff */
[----:B------:R-:W-:Y:S02]  /*4a10*/  F2FP.BF16.PACK_AB R43, R54, R50 ;  /* 0x00000032362b723e */ /* 0x000fe400000010ff */
        /* <DEDUP_REMOVED lines=10> */
.L_x_1:
[----:B-1----:R-:W2:Y:S04]  /*4ac0*/  LDL.LU R0, [R1+0xc4] ;  /* 0x0000c40001007983 */ /* 0x002ea80000300800 */
[----:B------:R-:W3:Y:S04]  /*4ad0*/  LDL.LU R20, [R1+0x60] ;  /* 0x0000600001147983 */ /* 0x000ee80000300800 */
[----:B------:R-:W4:Y:S04]  /*4ae0*/  LDL.LU R17, [R1+0x40] ;  /* 0x0000400001117983 */ /* 0x000f280000300800 */
[----:B------:R-:W5:Y:S04]  /*4af0*/  LDL.LU R22, [R1+0x5c] ;  /* 0x00005c0001167983 */ /* 0x000f680000300800 */
[----:B------:R-:W3:Y:S04]  /*4b00*/  LDL.LU R19, [R1+0xc0] ;  /* 0x0000c00001137983 */ /* 0x000ee80000300800 */
[----:B------:R-:W3:Y:S04]  /*4b10*/  LDL.LU R15, [R1+0x58] ;  /* 0x00005800010f7983 */ /* 0x000ee80000300800 */
[----:B0-----:R-:W3:Y:S04]  /*4b20*/  LDL.LU R16, [R1+0x54] ;  /* 0x0000540001107983 */ /* 0x001ee80000300800 */
[----:B------:R-:W3:Y:S04]  /*4b30*/  LDL.LU R26, [R1+0x50] ;  /* 0x00005000011a7983 */ /* 0x000ee80000300800 */
[----:B------:R-:W3:Y:S04]  /*4b40*/  LDL.LU R36, [R1+0x4c] ;  /* 0x00004c0001247983 */ /* 0x000ee80000300800 */
[----:B------:R-:W3:Y:S04]  /*4b50*/  LDL.LU R35, [R1+0x48] ;  /* 0x0000480001237983 */ /* 0x000ee80000300800 */
[----:B------:R-:W3:Y:S04]  /*4b60*/  LDL.LU R33, [R1+0x44] ;  /* 0x0000440001217983 */ /* 0x000ee80000300800 */
[----:B------:R-:W3:Y:S04]  /*4b70*/  LDL.LU R37, [R1+0xbc] ;  /* 0x0000bc0001257983 */ /* 0x000ee80000300800 */
[----:B------:R-:W3:Y:S04]  /*4b80*/  LDL.LU R34, [R1+0xb8] ;  /* 0x0000b80001227983 */ /* 0x000ee80000300800 */
[----:B------:R-:W3:Y:S04]  /*4b90*/  LDL.LU R32, [R1+0xb4] ;  /* 0x0000b40001207983 */ /* 0x000ee80000300800 */
[----:B------:R-:W4:Y:S04]  /*4ba0*/  LDL.LU R30, [R1+0xb0] ;  /* 0x0000b000011e7983 */ /* 0x000f280000300800 */
[----:B------:R-:W0:Y:S02]  /*4bb0*/  S2R R14, SR_TID.X ;  /* 0x00000000000e7919 */ /* 0x000e240000002100 */
[----:B0-----:R-:W-:-:S02]  /*4bc0*/  LOP3.LUT R3, R14, 0xc, RZ, 0xc0, !PT ;  /* 0x0000000c0e037812 */ /* 0x001fc400078ec0ff */
[----:B------:R-:W-:Y:S01]  /*4bd0*/  SHF.R.S32.HI R4, RZ, 0x4, R14 ;  /* 0x00000004ff047819 */ /* 0x000fe2000001140e */
[----:B------:R-:W-:Y:S01]  /*4be0*/  IMAD.SHL.U32 R2, R14, 0x8, RZ ;  /* 0x000000080e027824 */ /* 0x000fe200078e00ff */
[----:B------:R-:W-:Y:S01]  /*4bf0*/  BAR.SYNC.DEFER_BLOCKING 0x0 ;  /* 0x0000000000007b1d */ /* 0x000fe20000010000 */
[----:B--2---:R-:W-:-:S05]  /*4c00*/  LOP3.LUT R0, R0, 0x1c60, RZ, 0xc0, !PT ;  /* 0x00001c6000007812 */ /* 0x004fca00078ec0ff */
[----:B------:R-:W-:Y:S01]  /*4c10*/  IMAD R5, R3, 0x2, R0 ;  /* 0x0000000203057824 */ /* 0x000fe200078e0200 */
[----:B------:R-:W-:Y:S02]  /*4c20*/  SGXT R0, R4, 0x1 ;  /* 0x000000010400781a */ /* 0x000fe40000000200 */
[----:B------:R-:W-:Y:S02]  /*4c30*/  LOP3.LUT R4, R2, 0x3f8, RZ, 0xc0, !PT ;  /* 0x000003f802047812 */ /* 0x000fe400078ec0ff */
[----:B------:R-:W-:Y:S02]  /*4c40*/  SHF.R.U32.HI R2, RZ, 0x1, R14 ;  /* 0x00000001ff027819 */ /* 0x000fe4000001160e */
[----:B------:R-:W-:Y:S01]  /*4c50*/  LOP3.LUT R5, R5, 0x2020, R0, 0x78, !PT ;  /* 0x0000202005057812 */ /* 0x000fe200078e7800 */
[----:B------:R-:W-:-:S03]  /*4c60*/  IMAD R4, R3, 0x800, R4 ;  /* 0x0000080003047824 */ /* 0x000fc600078e0204 */
[----:B------:R-:W-:Y:S02]  /*4c70*/  LOP3.LUT R0, R5, 0x80, R2, 0xf8, !PT ;  /* 0x0000008005007812 */ /* 0x000fe400078ef802 */
[----:B------:R-:W-:Y:S02]  /*4c80*/  SHF.R.U32.HI R3, RZ, 0x2, R14 ;  /* 0x00000002ff037819 */ /* 0x000fe4000001160e */
[----:B------:R-:W-:Y:S01]  /*4c90*/  LOP3.LUT R14, R0, 0x40, RZ, 0x3c, !PT ;  /* 0x00000040000e7812 */ /* 0x000fe200078e3cff */
[----:B------:R-:W-:Y:S04]  /*4ca0*/  STS.64 [R0], R60 ;  /* 0x0000003c00007388 */ /* 0x000fe80000000a00 */
[----:B------:R-:W-:Y:S04]  /*4cb0*/  STS.64 [R0+0x200], R6 ;  /* 0x0002000600007388 */ /* 0x000fe80000000a00 */
[----:B------:R-:W-:Y:S04]  /*4cc0*/  STS.64 [R0+0x100], R40 ;  /* 0x0001002800007388 */ /* 0x000fe80000000a00 */
[----:B------:R0:W-:Y:S04]  /*4cd0*/  STS.64 [R0+0x300], R12 ;  /* 0x0003000c00007388 */ /* 0x0001e80000000a00 */
[----:B------:R-:W-:Y:S04]  /*4ce0*/  STS.64 [R14+0x4000], R62 ;  /* 0x0040003e0e007388 */ /* 0x000fe80000000a00 */
[----:B------:R-:W-:Y:S04]  /*4cf0*/  STS.64 [R14+0x4200], R8 ;  /* 0x004200080e007388 */ /* 0x000fe80000000a00 */
[----:B------:R-:W-:Y:S04]  /*4d00*/  STS.64 [R14+0x4100], R42 ;  /* 0x0041002a0e007388 */ /* 0x000fe80000000a00 */
[----:B------:R-:W-:Y:S01]  /*4d10*/  STS.64 [R14+0x4300], R10 ;  /* 0x0043000a0e007388 */ /* 0x000fe20000000a00 */
[----:B------:R-:W-:-:S03]  /*4d20*/  LOP3.LUT R28, R4, 0x60, R3, 0x78, !PT ;  /* 0x00000060041c7812 */ /* 0x000fc600078e7803 */
[----:B------:R-:W-:Y:S01]  /*4d30*/  BAR.SYNC.DEFER_BLOCKING 0x0 ;  /* 0x0000000000007b1d */ /* 0x000fe20000010000 */
[----:B---3--:R-:W-:-:S05]  /*4d40*/  IMAD R18, R20, c[0x0][0x194], RZ ;  /* 0x0000650014127a24 */ /* 0x008fca00078e02ff */
[----:B------:R-:W1:Y:S04]  /*4d50*/  LDS.64 R4, [R28] ;  /* 0x000000001c047984 */ /* 0x000e680000000a00 */
[----:B------:R-:W2:Y:S01]  /*4d60*/  LDS.64 R2, [R28+0x400] ;  /* 0x000400001c027984 */ /* 0x000ea20000000a00 */
[----:B------:R-:W-:-:S03]  /*4d70*/  ISETP.GE.AND P0, PT, R20, c[0x0][0x178], PT ;  /* 0x00005e0014007a0c */ /* 0x000fc60003f06270 */
[----:B------:R-:W3:Y:S01]  /*4d80*/  LDS.64 R6, [R28+0x800] ;  /* 0x000800001c067984 */ /* 0x000ee20000000a00 */
[C---:B----4-:R-:W-:Y:S01]  /*4d90*/  IMAD R31, R17.reuse, c[0x0][0x198], RZ ;  /* 0x00006600111f7a24 */ /* 0x050fe200078e02ff */
[C---:B0-----:R-:W-:Y:S02]  /*4da0*/  LEA R0, P2, R18.reuse, c[0x0][0x170], 0x1 ;  /* 0x00005c0012007a11 */ /* 0x041fe400078408ff */
[----:B------:R-:W-:Y:S01]  /*4db0*/  ISETP.LT.AND P1, PT, R17, c[0x0][0x17c], !P0 ;  /* 0x00005f0011007a0c */ /* 0x000fe20004721270 */
[----:B------:R-:W0:Y:S01]  /*4dc0*/  LDS.64 R8, [R28+0xc00] ;  /* 0x000c00001c087984 */ /* 0x000e220000000a00 */
[----:B------:R-:W-:Y:S02]  /*4dd0*/  LEA.HI.X.SX32 R18, R18, c[0x0][0x174], 0x1, P2 ;  /* 0x00005d0012127a11 */ /* 0x000fe400010f0eff */
[C---:B------:R-:W-:Y:S01]  /*4de0*/  LEA R20, P2, R31.reuse, R0, 0x1 ;  /* 0x000000001f147211 */ /* 0x040fe200078408ff */
[----:B------:R-:W4:Y:S03]  /*4df0*/  LDS.64 R12, [R28+0x1000] ;  /* 0x001000001c0c7984 */ /* 0x000f260000000a00 */
[----:B------:R-:W-:Y:S01]  /*4e00*/  LEA.HI.X.SX32 R21, R31, R18, 0x1, P2 ;  /* 0x000000121f157211 */ /* 0x000fe200010f0eff */
[----:B------:R-:W0:Y:S01]  /*4e10*/  LDS.64 R10, [R28+0x1400] ;  /* 0x001400001c0a7984 */ /* 0x000e220000000a00 */
[C---:B-----5:R-:W-:Y:S01]  /*4e20*/  IMAD R17, R22.reuse, c[0x0][0x198], RZ ;  /* 0x0000660016117a24 */ /* 0x060fe200078e02ff */
[----:B------:R-:W-:Y:S01]  /*4e30*/  ISETP.LT.AND P3, PT, R19, c[0x0][0x17c], !P0 ;  /* 0x00005f0013007a0c */ /* 0x000fe20004761270 */
[----:B------:R-:W-:Y:S01]  /*4e40*/  IMAD R19, R15, c[0x0][0x198], RZ ;  /* 0x000066000f137a24 */ /* 0x000fe200078e02ff */
[----:B------:R-:W-:-:S02]  /*4e50*/  ISETP.LT.AND P2, PT, R22, c[0x0][0x17c], !P0 ;  /* 0x00005f0016007a0c */ /* 0x000fc40004741270 */
[C---:B------:R-:W-:Y:S01]  /*4e60*/  LEA R22, P4, R17.reuse, R0, 0x1 ;  /* 0x0000000011167211 */ /* 0x040fe200078808ff */
[C---:B------:R-:W-:Y:S01]  /*4e70*/  IMAD R27, R16.reuse, c[0x0][0x198], RZ ;  /* 0x00006600101b7a24 */ /* 0x040fe200078e02ff */
[----:B------:R-:W-:Y:S02]  /*4e80*/  ISETP.LT.AND P5, PT, R16, c[0x0][0x17c], !P0 ;  /* 0x00005f0010007a0c */ /* 0x000fe400047a1270 */
[----:B------:R-:W-:Y:S02]  /*4e90*/  LEA.HI.X.SX32 R23, R17, R18, 0x1, P4 ;  /* 0x0000001211177211 */ /* 0x000fe400020f0eff */
[----:B------:R-:W-:Y:S01]  /*4ea0*/  LEA R24, P6, R19, R0, 0x1 ;  /* 0x0000000013187211 */ /* 0x000fe200078c08ff */
[----:B------:R-:W-:Y:S04]  /*4eb0*/  LDS.64 R16, [R28+0x1c00] ;  /* 0x001c00001c107984 */ /* 0x000fe80000000a00 */
[----:B-1----:R1:W-:Y:S01]  /*4ec0*/  @P1 STG.E.U16 [R20.64], R4 ;  /* 0x0000000414001986 */ /* 0x0023e2000c101506 */
[----:B------:R-:W-:-:S03]  /*4ed0*/  ISETP.LT.AND P1, PT, R15, c[0x0][0x17c], !P0 ;  /* 0x00005f000f007a0c */ /* 0x000fc60004721270 */
[----:B------:R5:W4:Y:S01]  /*4ee0*/  LDS.64 R14, [R28+0x1800] ;  /* 0x001800001c0e7984 */ /* 0x000b220000000a00 */
[----:B------:R-:W-:Y:S01]  /*4ef0*/  IMAD R29, R26, c[0x0][0x198], RZ ;  /* 0x000066001a1d7a24 */ /* 0x000fe200078e02ff */
[----:B------:R-:W-:Y:S01]  /*4f00*/  LEA.HI.X.SX32 R25, R19, R18, 0x1, P6 ;  /* 0x0000001213197211 */ /* 0x000fe200030f0eff */
[----:B------:R-:W-:Y:S01]  /*4f10*/  IMAD R19, R36, c[0x0][0x198], RZ ;  /* 0x0000660024137a24 */ /* 0x000fe200078e02ff */
[----:B--2---:R2:W-:Y:S01]  /*4f20*/  @P2 STG.E.U16 [R22.64], R2 ;  /* 0x0000000216002986 */ /* 0x0045e2000c101506 */
[----:B------:R-:W-:Y:S02]  /*4f30*/  ISETP.LT.AND P2, PT, R26, c[0x0][0x17c], !P0 ;  /* 0x00005f001a007a0c */ /* 0x000fe40004741270 */
[-C--:B-1----:R-:W-:Y:S02]  /*4f40*/  LEA R20, P4, R27, R0.reuse, 0x1 ;  /* 0x000000001b147211 */ /* 0x082fe400078808ff */
[----:B------:R-:W-:Y:S02]  /*4f50*/  LEA R26, P6, R29, R0, 0x1 ;  /* 0x000000001d1a7211 */ /* 0x000fe400078c08ff */
[----:B------:R-:W-:-:S02]  /*4f60*/  LEA.HI.X.SX32 R21, R27, R18, 0x1, P4 ;  /* 0x000000121b157211 */ /* 0x000fc400020f0eff */
[----:B-----5:R-:W-:Y:S02]  /*4f70*/  LEA R28, P4, R19, R0, 0x1 ;  /* 0x00000000131c7211 */ /* 0x020fe400078808ff */
[-C--:B------:R-:W-:Y:S02]  /*4f80*/  LEA.HI.X.SX32 R27, R29, R18.reuse, 0x1, P6 ;  /* 0x000000121d1b7211 */ /* 0x080fe400030f0eff */
[----:B------:R-:W-:Y:S01]  /*4f90*/  LEA.HI.X.SX32 R29, R19, R18, 0x1, P4 ;  /* 0x00000012131d7211 */ /* 0x000fe200020f0eff */
[----:B---3--:R1:W-:Y:S01]  /*4fa0*/  @P1 STG.E.U16 [R24.64], R6 ;  /* 0x0000000618001986 */ /* 0x0083e2000c101506 */
[C---:B------:R-:W-:Y:S01]  /*4fb0*/  ISETP.LT.AND P4, PT, R33.reuse, c[0x0][0x17c], !P0 ;  /* 0x00005f0021007a0c */ /* 0x040fe20004781270 */
[----:B------:R-:W-:Y:S01]  /*4fc0*/  IMAD R33, R33, c[0x0][0x198], RZ ;  /* 0x0000660021217a24 */ /* 0x000fe200078e02ff */
[----:B------:R-:W-:Y:S01]  /*4fd0*/  ISETP.LT.AND P1, PT, R36, c[0x0][0x17c], !P0 ;  /* 0x00005f0024007a0c */ /* 0x000fe20004721270 */
[----:B------:R-:W-:Y:S01]  /*4fe0*/  IMAD.MOV.U32 R19, RZ, RZ, c[0x0][0x198] ;  /* 0x00006600ff137624 */ /* 0x000fe200078e00ff */
[----:B0-----:R0:W-:Y:S01]  /*4ff0*/  @P5 STG.E.U16 [R20.64], R8 ;  /* 0x0000000814005986 */ /* 0x0011e2000c101506 */
[C---:B--2---:R-:W-:Y:S01]  /*5000*/  IMAD R23, R35.reuse, c[0x0][0x198], RZ ;  /* 0x0000660023177a24 */ /* 0x044fe200078e02ff */
[----:B------:R-:W-:Y:S01]  /*5010*/  ISETP.LT.AND P5, PT, R35, c[0x0][0x17c], !P0 ;  /* 0x00005f0023007a0c */ /* 0x000fe200047a1270 */
[----:B------:R-:W-:Y:S01]  /*5020*/  IMAD R31, R19, 0x40, R31 ;  /* 0x00000040131f7824 */ /* 0x000fe200078e021f */
[-C--:B-1----:R-:W-:Y:S01]  /*5030*/  LEA R24, P6, R33, R0.reuse, 0x1 ;  /* 0x0000000021187211 */ /* 0x082fe200078c08ff */
[----:B----4-:R1:W-:Y:S01]  /*5040*/  @P2 STG.E.U16 [R26.64], R12 ;  /* 0x0000000c1a002986 */ /* 0x0103e2000c101506 */
[----:B------:R-:W-:-:S02]  /*5050*/  LEA R22, P2, R23, R0, 0x1 ;  /* 0x0000000017167211 */ /* 0x000fc400078408ff */
[----:B------:R-:W-:Y:S01]  /*5060*/  LEA.HI.X.SX32 R25, R33, R18, 0x1, P6 ;  /* 0x0000001221197211 */ /* 0x000fe200030f0eff */
[----:B------:R-:W2:Y:S01]  /*5070*/  LDL.LU R36, [R1+0xac] ;  /* 0x0000ac0001247983 */ /* 0x000ea20000300800 */
[----:B0-----:R-:W-:Y:S02]  /*5080*/  LEA R20, P6, R31, R0, 0x1 ;  /* 0x000000001f147211 */ /* 0x001fe400078c08ff */
[-C--:B------:R-:W-:Y:S01]  /*5090*/  LEA.HI.X.SX32 R23, R23, R18.reuse, 0x1, P2 ;  /* 0x0000001217177211 */ /* 0x080fe200010f0eff */
[----:B------:R0:W-:Y:S01]  /*50a0*/  @P1 STG.E.U16 [R28.64], R10 ;  /* 0x0000000a1c001986 */ /* 0x0001e2000c101506 */
[----:B-1----:R-:W-:Y:S01]  /*50b0*/  IMAD R27, R19, 0x8, R31 ;  /* 0x00000008131b7824 */ /* 0x002fe200078e021f */
[----:B------:R-:W-:Y:S02]  /*50c0*/  LEA.HI.X.SX32 R21, R31, R18, 0x1, P6 ;  /* 0x000000121f157211 */ /* 0x000fe400030f0eff */
[----:B------:R-:W3:Y:S01]  /*50d0*/  LDL.LU R35, [R1+0xa8] ;  /* 0x0000a80001237983 */ /* 0x000ee20000300800 */
[----:B------:R-:W-:-:S02]  /*50e0*/  ISETP.LT.AND P1, PT, R37, c[0x0][0x17c], !P0 ;  /* 0x00005f0025007a0c */ /* 0x000fc40004721270 */
[----:B------:R-:W-:Y:S02]  /*50f0*/  ISETP.LT.AND P2, PT, R34, c[0x0][0x17c], !P0 ;  /* 0x00005f0022007a0c */ /* 0x000fe40004741270 */
[----:B------:R-:W-:Y:S01]  /*5100*/  LEA R26, P6, R27, R0, 0x1 ;  /* 0x000000001b1a7211 */ /* 0x000fe200078c08ff */
[----:B0-----:R-:W-:Y:S01]  /*5110*/  IMAD R29, R19, 0x8, R27 ;  /* 0x00000008131d7824 */ /* 0x001fe200078e021b */
[----:B------:R-:W4:Y:S02]  /*5120*/  LDL.LU R34, [R1+0xa4] ;  /* 0x0000a40001227983 */ /* 0x000f240000300800 */
[----:B------:R-:W-:Y:S02]  /*5130*/  LEA.HI.X.SX32 R27, R27, R18, 0x1, P6 ;  /* 0x000000121b1b7211 */ /* 0x000fe400030f0eff */
[----:B------:R0:W-:Y:S01]  /*5140*/  @P5 STG.E.U16 [R22.64], R14 ;  /* 0x0000000e16005986 */ /* 0x0001e2000c101506 */
[----:B------:R-:W-:Y:S02]  /*5150*/  PRMT R10, R4, 0x7632, R10 ;  /* 0x00007632040a7816 */ /* 0x000fe4000000000a */
[----:B------:R-:W-:Y:S01]  /*5160*/  PRMT R2, R2, 0x7632, R2 ;  /* 0x0000763202027816 */ /* 0x000fe20000000002 */
[----:B------:R-:W-:Y:S01]  /*5170*/  @P4 STG.E.U16 [R24.64], R16 ;  /* 0x0000001018004986 */ /* 0x000fe2000c101506 */
[----:B------:R-:W-:-:S02]  /*5180*/  PRMT R6, R6, 0x7632, R6 ;  /* 0x0000763206067816 */ /* 0x000fc40000000006 */
[----:B------:R-:W-:Y:S02]  /*5190*/  ISETP.LT.AND P5, PT, R32, c[0x0][0x17c], !P0 ;  /* 0x00005f0020007a0c */ /* 0x000fe400047a1270 */
[C---:B0-----:R-:W-:Y:S01]  /*51a0*/  LEA R22, P6, R29.reuse, R0, 0x1 ;  /* 0x000000001d167211 */ /* 0x041fe200078c08ff */
[----:B------:R-:W5:Y:S01]  /*51b0*/  LDL.LU R32, [R1+0xa0] ;  /* 0x0000a00001207983 */ /* 0x000f620000300800 */
[----:B------:R-:W-:Y:S02]  /*51c0*/  ISETP.LT.AND P4, PT, R30, c[0x0][0x17c], !P0 ;  /* 0x00005f001e007a0c */ /* 0x000fe40004781270 */
[----:B------:R-:W-:Y:S01]  /*51d0*/  LEA.HI.X.SX32 R23, R29, R18, 0x1, P6 ;  /* 0x000000121d177211 */ /* 0x000fe200030f0eff */
[----:B------:R-:W5:Y:S04]  /*51e0*/  LDL.LU R30, [R1+0x9c] ;  /* 0x00009c00011e7983 */ /* 0x000f680000300800 */
[----:B------:R-:W-:Y:S04]  /*51f0*/  @P3 STG.E.U16 [R20.64], R10 ;  /* 0x0000000a14003986 */ /* 0x000fe8000c101506 */
[----:B------:R-:W5:Y:S04]  /*5200*/  LDL.LU R28, [R1+0x98] ;  /* 0x00009800011c7983 */ /* 0x000f680000300800 */
[----:B------:R-:W-:Y:S04]  /*5210*/  @P1 STG.E.U16 [R26.64], R2 ;  /* 0x000000021a001986 */ /* 0x000fe8000c101506 */
[----:B------:R-:W5:Y:S04]  /*5220*/  LDL.LU R31, [R1+0x94] ;  /* 0x00009400011f7983 */ /* 0x000f680000300800 */
[----:B------:R0:W-:Y:S04]  /*5230*/  @P2 STG.E.U16 [R22.64], R6 ;  /* 0x0000000616002986 */ /* 0x0001e8000c101506 */
[----:B0-----:R-:W5:Y:S01]  /*5240*/  LDL.LU R6, [R1+0x90] ;  /* 0x0000900001067983 */ /* 0x001f620000300800 */
[----:B------:R-:W-:Y:S01]  /*5250*/  IMAD R25, R19, 0x8, R29 ;  /* 0x0000000813197824 */ /* 0x000fe200078e021d */
[----:B------:R-:W-:-:S02]  /*5260*/  PRMT R12, R8, 0x7632, R12 ;  /* 0x00007632080c7816 */ /* 0x000fc4000000000c */
[----:B------:R-:W5:Y:S01]  /*5270*/  LDL.LU R4, [R1+0x8c] ;  /* 0x00008c0001047983 */ /* 0x000f620000300800 */
[----:B------:R-:W-:Y:S01]  /*5280*/  IMAD R21, R19, 0x8, R25 ;  /* 0x0000000813157824 */ /* 0x000fe200078e0219 */
[----:B------:R-:W-:-:S03]  /*5290*/  LEA R24, P6, R25, R0, 0x1 ;  /* 0x0000000019187211 */ /* 0x000fc600078c08ff */
[----:B------:R-:W-:Y:S01]  /*52a0*/  IMAD R29, R19, 0x8, R21 ;  /* 0x00000008131d7824 */ /* 0x000fe200078e0215 */
[----:B------:R-:W-:Y:S02]  /*52b0*/  LEA.HI.X.SX32 R25, R25, R18, 0x1, P6 ;  /* 0x0000001219197211 */ /* 0x000fe400030f0eff */
[----:B------:R-:W-:Y:S01]  /*52c0*/  LEA R20, P6, R21, R0, 0x1 ;  /* 0x0000000015147211 */ /* 0x000fe200078c08ff */
[----:B------:R-:W-:-:S03]  /*52d0*/  IMAD R23, R19, 0x8, R29 ;  /* 0x0000000813177824 */ /* 0x000fc600078e021d */
[----:B------:R-:W-:Y:S02]  /*52e0*/  LEA.HI.X.SX32 R21, R21, R18, 0x1, P6 ;  /* 0x0000001215157211 */ /* 0x000fe400030f0eff */
[C---:B------:R-:W-:Y:S01]  /*52f0*/  LEA R26, P6, R29.reuse, R0, 0x1 ;  /* 0x000000001d1a7211 */ /* 0x040fe200078c08ff */
[----:B------:R0:W-:Y:S03]  /*5300*/  @P5 STG.E.U16 [R24.64], R12 ;  /* 0x0000000c18005986 */ /* 0x0001e6000c101506 */
[----:B------:R-:W-:Y:S02]  /*5310*/  LEA.HI.X.SX32 R27, R29, R18, 0x1, P6 ;  /* 0x000000121d1b7211 */ /* 0x000fe400030f0eff */
[----:B------:R-:W-:Y:S02]  /*5320*/  LEA R22, P6, R23, R0, 0x1 ;  /* 0x0000000017167211 */ /* 0x000fe400078c08ff */
[----:B------:R-:W-:Y:S01]  /*5330*/  PRMT R10, R12, 0x7632, R10 ;  /* 0x000076320c0a7816 */ /* 0x000fe2000000000a */
[----:B0-----:R-:W-:Y:S01]  /*5340*/  IMAD R25, R19, 0x8, R23 ;  /* 0x0000000813197824 */ /* 0x001fe200078e0217 */
[----:B------:R-:W-:-:S02]  /*5350*/  LEA.HI.X.SX32 R23, R23, R18, 0x1, P6 ;  /* 0x0000001217177211 */ /* 0x000fc400030f0eff */
[----:B------:R-:W-:Y:S02]  /*5360*/  PRMT R2, R10, 0x7632, R2 ;  /* 0x000076320a027816 */ /* 0x000fe40000000002 */
[----:B------:R-:W-:Y:S01]  /*5370*/  LEA R24, P6, R25, R0, 0x1 ;  /* 0x0000000019187211 */ /* 0x000fe200078c08ff */
[----:B------:R-:W-:Y:S01]  /*5380*/  IMAD R29, R19, 0x8, R25 ;  /* 0x00000008131d7824 */ /* 0x000fe200078e0219 */
[----:B------:R-:W-:Y:S02]  /*5390*/  PRMT R14, R14, 0x7632, R14 ;  /* 0x000076320e0e7816 */ /* 0x000fe4000000000e */
[----:B------:R-:W-:Y:S02]  /*53a0*/  LEA.HI.X.SX32 R25, R25, R18, 0x1, P6 ;  /* 0x0000001219197211 */ /* 0x000fe400030f0eff */
[----:B------:R-:W-:Y:S01]  /*53b0*/  PRMT R12, R16, 0x7632, R12 ;  /* 0x00007632100c7816 */ /* 0x000fe2000000000c */
[----:B------:R0:W-:Y:S01]  /*53c0*/  @P4 STG.E.U16 [R20.64], R10 ;  /* 0x0000000a14004986 */ /* 0x0001e2000c101506 */
[----:B--2---:R-:W-:-:S02]  /*53d0*/  ISETP.LT.AND P3, PT, R36, c[0x0][0x17c], !P0 ;  /* 0x00005f0024007a0c */ /* 0x004fc40004761270 */
[----:B---3--:R-:W-:Y:S02]  /*53e0*/  ISETP.LT.AND P1, PT, R35, c[0x0][0x17c], !P0 ;  /* 0x00005f0023007a0c */ /* 0x008fe40004721270 */
[----:B----4-:R-:W-:-:S09]  /*53f0*/  ISETP.LT.AND P2, PT, R34, c[0x0][0x17c], !P0 ;  /* 0x00005f0022007a0c */ /* 0x010fd20004741270 */
[----:B------:R1:W-:Y:S04]  /*5400*/  @P3 STG.E.U16 [R26.64], R2 ;  /* 0x000000021a003986 */ /* 0x0003e8000c101506 */
[----:B------:R2:W-:Y:S04]  /*5410*/  @P1 STG.E.U16 [R22.64], R14 ;  /* 0x0000000e16001986 */ /* 0x0005e8000c101506 */
[----:B------:R3:W-:Y:S01]  /*5420*/  @P2 STG.E.U16 [R24.64], R12 ;  /* 0x0000000c18002986 */ /* 0x0007e2000c101506 */
[----:B-----5:R-:W-:-:S03]  /*5430*/  ISETP.LT.AND P5, PT, R32, c[0x0][0x17c], !P0 ;  /* 0x00005f0020007a0c */ /* 0x020fc600047a1270 */
[----:B------:R-:W4:Y:S01]  /*5440*/  LDL.LU R32, [R1+0x88] ;  /* 0x0000880001207983 */ /* 0x000f220000300800 */
[----:B------:R-:W-:-:S03]  /*5450*/  ISETP.LT.AND P4, PT, R30, c[0x0][0x17c], !P0 ;  /* 0x00005f001e007a0c */ /* 0x000fc60004781270 */
[----:B------:R-:W5:Y:S01]  /*5460*/  LDL.LU R30, [R1+0x84] ;  /* 0x00008400011e7983 */ /* 0x000f620000300800 */
[----:B------:R-:W-:-:S03]  /*5470*/  ISETP.LT.AND P3, PT, R28, c[0x0][0x17c], !P0 ;  /* 0x00005f001c007a0c */ /* 0x000fc60004761270 */
[----:B------:R-:W4:Y:S04]  /*5480*/  LDL.LU R28, [R1+0x80] ;  /* 0x00008000011c7983 */ /* 0x000f280000300800 */
[----:B------:R-:W4:Y:S01]  /*5490*/  LDL.LU R8, [R1+0x7c] ;  /* 0x00007c0001087983 */ /* 0x000f220000300800 */
[----:B------:R-:W-:-:S03]  /*54a0*/  ISETP.LT.AND P2, PT, R6, c[0x0][0x17c], !P0 ;  /* 0x00005f0006007a0c */ /* 0x000fc60004741270 */
[----:B------:R-:W5:Y:S01]  /*54b0*/  LDL.LU R6, [R1+0x78] ;  /* 0x0000780001067983 */ /* 0x000f620000300800 */
[----:B0-----:R-:W-:Y:S01]  /*54c0*/  LEA R20, P6, R29, R0, 0x1 ;  /* 0x000000001d147211 */ /* 0x001fe200078c08ff */
[----:B-1----:R-:W-:-:S03]  /*54d0*/  IMAD R27, R19, 0x8, R29 ;  /* 0x00000008131b7824 */ /* 0x002fc600078e021d */
[----:B------:R-:W-:Y:S01]  /*54e0*/  LEA.HI.X.SX32 R21, R29, R18, 0x1, P6 ;  /* 0x000000121d157211 */ /* 0x000fe200030f0eff */
[----:B------:R-:W-:Y:S01]  /*54f0*/  IMAD R29, R19, 0x8, R27 ;  /* 0x00000008131d7824 */ /* 0x000fe200078e021b */
[----:B------:R-:W-:Y:S02]  /*5500*/  LEA R26, P6, R27, R0, 0x1 ;  /* 0x000000001b1a7211 */ /* 0x000fe400078c08ff */
[----:B------:R-:W-:Y:S01]  /*5510*/  ISETP.LT.AND P1, PT, R31, c[0x0][0x17c], !P0 ;  /* 0x00005f001f007a0c */ /* 0x000fe20004721270 */
[----:B------:R-:W-:Y:S01]  /*5520*/  IMAD R31, R19, 0x8, R29 ;  /* 0x00000008131f7824 */ /* 0x000fe200078e021d */
[----:B------:R-:W-:Y:S01]  /*5530*/  LEA.HI.X.SX32 R27, R27, R18, 0x1, P6 ;  /* 0x000000121b1b7211 */ /* 0x000fe200030f0eff */
[----:B------:R0:W-:Y:S01]  /*5540*/  @P5 STG.E.U16 [R20.64], R5 ;  /* 0x0000000514005986 */ /* 0x0001e2000c101506 */
[----:B--2---:R-:W-:Y:S02]  /*5550*/  LEA R22, P6, R29, R0, 0x1 ;  /* 0x000000001d167211 */ /* 0x004fe400078c08ff */
[----:B------:R-:W-:-:S02]  /*5560*/  ISETP.LT.AND P5, PT, R4, c[0x0][0x17c], !P0 ;  /* 0x00005f0004007a0c */ /* 0x000fc400047a1270 */
[----:B------:R-:W2:Y:S01]  /*5570*/  LDL.LU R4, [R1+0x74] ;  /* 0x0000740001047983 */ /* 0x000ea20000300800 */
[----:B------:R-:W-:Y:S01]  /*5580*/  LEA.HI.X.SX32 R23, R29, R18, 0x1, P6 ;  /* 0x000000121d177211 */ /* 0x000fe200030f0eff */
[----:B------:R-:W-:Y:S01]  /*5590*/  IMAD R29, R19, 0x8, R31 ;  /* 0x00000008131d7824 */ /* 0x000fe200078e021f */
[C---:B---3--:R-:W-:Y:S01]  /*55a0*/  LEA R24, P6, R31.reuse, R0, 0x1 ;  /* 0x000000001f187211 */ /* 0x048fe200078c08ff */
[----:B------:R-:W3:Y:S03]  /*55b0*/  LDL.LU R2, [R1+0x70] ;  /* 0x0000700001027983 */ /* 0x000ee60000300800 */
[----:B------:R-:W-:Y:S01]  /*55c0*/  LEA.HI.X.SX32 R25, R31, R18, 0x1, P6 ;  /* 0x000000121f197211 */ /* 0x000fe200030f0eff */
[----:B------:R-:W-:Y:S01]  /*55d0*/  IMAD R31, R19, 0x8, R29 ;  /* 0x00000008131f7824 */ /* 0x000fe200078e021d */
[C---:B0-----:R-:W-:Y:S01]  /*55e0*/  LEA R20, P6, R29.reuse, R0, 0x1 ;  /* 0x000000001d147211 */ /* 0x041fe200078c08ff */
[----:B------:R0:W-:Y:S03]  /*55f0*/  @P4 STG.E.U16 [R26.64], R3 ;  /* 0x000000031a004986 */ /* 0x0001e6000c101506 */
[----:B------:R-:W-:Y:S01]  /*5600*/  LEA.HI.X.SX32 R21, R29, R18, 0x1, P6 ;  /* 0x000000121d157211 */ /* 0x000fe200030f0eff */
[----:B------:R1:W-:Y:S04]  /*5610*/  @P3 STG.E.U16 [R22.64], R7 ;  /* 0x0000000716003986 */ /* 0x0003e8000c101506 */
[----:B------:R-:W3:Y:S01]  /*5620*/  LDL.LU R14, [R1+0x6c] ;  /* 0x00006c00010e7983 */ /* 0x000ee20000300800 */
[----:B0-----:R-:W-:-:S03]  /*5630*/  LEA R26, P6, R31, R0, 0x1 ;  /* 0x000000001f1a7211 */ /* 0x001fc600078c08ff */
[----:B------:R0:W-:Y:S01]  /*5640*/  @P1 STG.E.U16 [R24.64], R9 ;  /* 0x0000000918001986 */ /* 0x0001e2000c101506 */
[----:B------:R-:W-:-:S03]  /*5650*/  LEA.HI.X.SX32 R27, R31, R18, 0x1, P6 ;  /* 0x000000121f1b7211 */ /* 0x000fc600030f0eff */
[----:B------:R0:W-:Y:S04]  /*5660*/  @P2 STG.E.U16 [R20.64], R13 ;  /* 0x0000000d14002986 */ /* 0x0001e8000c101506 */
[----:B------:R0:W-:Y:S01]  /*5670*/  @P5 STG.E.U16 [R26.64], R11 ;  /* 0x0000000b1a005986 */ /* 0x0001e2000c101506 */
[----:B----4-:R-:W-:-:S03]  /*5680*/  ISETP.LT.AND P2, PT, R8, c[0x0][0x17c], !P0 ;  /* 0x00005f0008007a0c */ /* 0x010fc60004741270 */
[----:B------:R-:W4:Y:S01]  /*5690*/  LDL.LU R8, [R1+0x68] ;  /* 0x0000680001087983 */ /* 0x000f220000300800 */
[----:B-----5:R-:W-:-:S03]  /*56a0*/  ISETP.LT.AND P5, PT, R6, c[0x0][0x17c], !P0 ;  /* 0x00005f0006007a0c */ /* 0x020fc600047a1270 */
[----:B------:R-:W5:Y:S01]  /*56b0*/  LDL.LU R6, [R1+0x64] ;  /* 0x0000640001067983 */ /* 0x000f620000300800 */
[----:B------:R-:W-:-:S04]  /*56c0*/  IMAD R29, R19, 0x8, R31 ;  /* 0x00000008131d7824 */ /* 0x000fc800078e021f */
[----:B------:R-:W-:Y:S01]  /*56d0*/  IMAD R31, R19, 0x8, R29 ;  /* 0x00000008131f7824 */ /* 0x000fe200078e021d */
[C---:B-1----:R-:W-:Y:S02]  /*56e0*/  LEA R22, P6, R29.reuse, R0, 0x1 ;  /* 0x000000001d167211 */ /* 0x042fe400078c08ff */
[----:B------:R-:W-:Y:S02]  /*56f0*/  ISETP.LT.AND P4, PT, R32, c[0x0][0x17c], !P0 ;  /* 0x00005f0020007a0c */ /* 0x000fe40004781270 */
[----:B------:R-:W-:Y:S01]  /*5700*/  LEA.HI.X.SX32 R23, R29, R18, 0x1, P6 ;  /* 0x000000121d177211 */ /* 0x000fe200030f0eff */
[----:B------:R-:W-:Y:S01]  /*5710*/  IMAD R29, R19, 0x8, R31 ;  /* 0x00000008131d7824 */ /* 0x000fe200078e021f */
[C---:B0-----:R-:W-:Y:S02]  /*5720*/  LEA R24, P6, R31.reuse, R0, 0x1 ;  /* 0x000000001f187211 */ /* 0x041fe400078c08ff */
[----:B------:R-:W-:Y:S02]  /*5730*/  ISETP.LT.AND P3, PT, R30, c[0x0][0x17c], !P0 ;  /* 0x00005f001e007a0c */ /* 0x000fe40004761270 */
[----:B------:R-:W-:Y:S01]  /*5740*/  LEA.HI.X.SX32 R25, R31, R18, 0x1, P6 ;  /* 0x000000121f197211 */ /* 0x000fe200030f0eff */
[----:B------:R-:W-:Y:S01]  /*5750*/  IMAD R31, R19, 0x8, R29 ;  /* 0x00000008131f7824 */ /* 0x000fe200078e021d */
[----:B------:R-:W-:-:S02]  /*5760*/  ISETP.LT.AND P1, PT, R28, c[0x0][0x17c], !P0 ;  /* 0x00005f001c007a0c */ /* 0x000fc40004721270 */
[----:B------:R-:W-:Y:S01]  /*5770*/  LEA R20, P6, R29, R0, 0x1 ;  /* 0x000000001d147211 */ /* 0x000fe200078c08ff */
[----:B------:R-:W-:Y:S01]  /*5780*/  IMAD R27, R19, 0x8, R31 ;  /* 0x00000008131b7824 */ /* 0x000fe200078e021f */
[----:B------:R0:W-:Y:S01]  /*5790*/  @P4 STG.E.U16 [R22.64], R15 ;  /* 0x0000000f16004986 */ /* 0x0001e2000c101506 */
[----:B--2---:R-:W-:Y:S02]  /*57a0*/  ISETP.LT.AND P4, PT, R4, c[0x0][0x17c], !P0 ;  /* 0x00005f0004007a0c */ /* 0x004fe40004781270 */
[----:B------:R-:W-:Y:S02]  /*57b0*/  LEA.HI.X.SX32 R21, R29, R18, 0x1, P6 ;  /* 0x000000121d157211 */ /* 0x000fe400030f0eff */
[----:B------:R-:W-:Y:S02]  /*57c0*/  LEA R4, P6, R31, R0, 0x1 ;  /* 0x000000001f047211 */ /* 0x000fe400078c08ff */
[----:B------:R-:W-:Y:S01]  /*57d0*/  PRMT R10, R5, 0x7632, R10 ;  /* 0x00007632050a7816 */ /* 0x000fe2000000000a */
[----:B0-----:R-:W-:Y:S01]  /*57e0*/  IMAD R23, R19, 0x8, R27 ;  /* 0x0000000813177824 */ /* 0x001fe200078e021b */
[----:B------:R0:W-:Y:S01]  /*57f0*/  @P3 STG.E.U16 [R24.64], R17 ;  /* 0x0000001118003986 */ /* 0x0001e2000c101506 */
[----:B------:R-:W-:-:S02]  /*5800*/  LEA.HI.X.SX32 R5, R31, R18, 0x1, P6 ;  /* 0x000000121f057211 */ /* 0x000fc400030f0eff */
[----:B------:R-:W-:Y:S01]  /*5810*/  IMAD R29, R19, 0x8, R23 ;  /* 0x00000008131d7824 */ /* 0x000fe200078e0217 */
[----:B------:R-:W-:Y:S01]  /*5820*/  PRMT R3, R3, 0x7632, R3 ;  /* 0x0000763203037816 */ /* 0x000fe20000000003 */
[----:B------:R-:W-:Y:S01]  /*5830*/  @P1 STG.E.U16 [R20.64], R10 ;  /* 0x0000000a14001986 */ /* 0x000fe2000c101506 */
[----:B---3--:R-:W-:Y:S01]  /*5840*/  ISETP.LT.AND P3, PT, R2, c[0x0][0x17c], !P0 ;  /* 0x00005f0002007a0c */ /* 0x008fe20004761270 */
[----:B------:R-:W-:Y:S01]  /*5850*/  IMAD R31, R19, 0x8, R29 ;  /* 0x00000008131f7824 */ /* 0x000fe200078e021d */
[-C--:B------:R-:W-:Y:S01]  /*5860*/  LEA R2, P1, R27, R0.reuse, 0x1 ;  /* 0x000000001b027211 */ /* 0x080fe200078208ff */
[----:B------:R1:W-:Y:S01]  /*5870*/  @P2 STG.E.U16 [R4.64], R3 ;  /* 0x0000000304002986 */ /* 0x0003e2000c101506 */
[-C--:B------:R-:W-:Y:S02]  /*5880*/  LEA R22, P2, R23, R0.reuse, 0x1 ;  /* 0x0000000017167211 */ /* 0x080fe400078408ff */
[----:B0-----:R-:W-:Y:S02]  /*5890*/  LEA R24, P6, R29, R0, 0x1 ;  /* 0x000000001d187211 */ /* 0x001fe400078c08ff */
[-C--:B-1----:R-:W-:Y:S01]  /*58a0*/  LEA.HI.X.SX32 R3, R27, R18.reuse, 0x1, P1 ;  /* 0x000000121b037211 */ /* 0x082fe200008f0eff */
[----:B------:R-:W-:Y:S01]  /*58b0*/  IMAD R27, R19, 0x8, R31 ;  /* 0x00000008131b7824 */ /* 0x000fe200078e021f */
[----:B------:R-:W-:-:S04]  /*58c0*/  LEA.HI.X.SX32 R23, R23, R18, 0x1, P2 ;  /* 0x0000001217177211 */ /* 0x000fc800010f0eff */
[C---:B------:R-:W-:Y:S02]  /*58d0*/  LEA R4, P1, R27.reuse, R0, 0x1 ;  /* 0x000000001b047211 */ /* 0x040fe400078208ff */
[----:B------:R-:W-:Y:S02]  /*58e0*/  ISETP.LT.AND P2, PT, R14, c[0x0][0x17c], !P0 ;  /* 0x00005f000e007a0c */ /* 0x000fe40004741270 */
[-C--:B------:R-:W-:Y:S02]  /*58f0*/  LEA.HI.X.SX32 R5, R27, R18.reuse, 0x1, P1 ;  /* 0x000000121b057211 */ /* 0x080fe400008f0eff */
[----:B------:R-:W-:Y:S02]  /*5900*/  LEA.HI.X.SX32 R25, R29, R18, 0x1, P6 ;  /* 0x000000121d197211 */ /* 0x000fe400030f0eff */
[----:B------:R-:W-:Y:S02]  /*5910*/  LEA R20, P6, R31, R0, 0x1 ;  /* 0x000000001f147211 */ /* 0x000fe400078c08ff */
[----:B------:R-:W-:-:S02]  /*5920*/  PRMT R11, R9, 0x7632, R11 ;  /* 0x00007632090b7816 */ /* 0x000fc4000000000b */
[----:B------:R-:W-:Y:S01]  /*5930*/  PRMT R7, R7, 0x7632, R7 ;  /* 0x0000763207077816 */ /* 0x000fe20000000007 */
[----:B------:R-:W-:Y:S01]  /*5940*/  IMAD R19, R19, 0x8, R27 ;  /* 0x0000000813137824 */ /* 0x000fe200078e021b */
[----:B------:R-:W-:Y:S02]  /*5950*/  PRMT R12, R13, 0x7632, R12 ;  /* 0x000076320d0c7816 */ /* 0x000fe4000000000c */
[----:B------:R-:W-:Y:S02]  /*5960*/  LEA.HI.X.SX32 R21, R31, R18, 0x1, P6 ;  /* 0x000000121f157211 */ /* 0x000fe400030f0eff */
[----:B------:R-:W-:Y:S01]  /*5970*/  PRMT R10, R11, 0x7632, R10 ;  /* 0x000076320b0a7816 */ /* 0x000fe2000000000a */
[----:B------:R0:W-:Y:S01]  /*5980*/  @P5 STG.E.U16 [R2.64], R7 ;  /* 0x0000000702005986 */ /* 0x0001e2000c101506 */
[----:B------:R-:W-:-:S03]  /*5990*/  PRMT R15, R15, 0x7632, R15 ;  /* 0x000076320f0f7816 */ /* 0x000fc6000000000f */
[----:B------:R0:W-:Y:S01]  /*59a0*/  @P4 STG.E.U16 [R22.64], R11 ;  /* 0x0000000b16004986 */ /* 0x0001e2000c101506 */
[----:B------:R-:W-:-:S03]  /*59b0*/  LEA R26, P6, R19, R0, 0x1 ;  /* 0x00000000131a7211 */ /* 0x000fc600078c08ff */
[----:B------:R0:W-:Y:S04]  /*59c0*/  @P3 STG.E.U16 [R24.64], R12 ;  /* 0x0000000c18003986 */ /* 0x0001e8000c101506 */
[----:B------:R0:W-:Y:S01]  /*59d0*/  @P2 STG.E.U16 [R20.64], R10 ;  /* 0x0000000a14002986 */ /* 0x0001e2000c101506 */
[----:B------:R-:W-:Y:S02]  /*59e0*/  LEA.HI.X.SX32 R27, R19, R18, 0x1, P6 ;  /* 0x00000012131b7211 */ /* 0x000fe400030f0eff */
[----:B----4-:R-:W-:Y:S02]  /*59f0*/  ISETP.LT.AND P1, PT, R8, c[0x0][0x17c], !P0 ;  /* 0x00005f0008007a0c */ /* 0x010fe40004721270 */
[----:B-----5:R-:W-:-:S11]  /*5a00*/  ISETP.LT.AND P0, PT, R6, c[0x0][0x17c], !P0 ;  /* 0x00005f0006007a0c */ /* 0x020fd60004701270 */
[----:B------:R0:W-:Y:S02]  /*5a10*/  @P1 STG.E.U16 [R4.64], R15 ;  /* 0x0000000f04001986 */ /* 0x0001e4000c101506 */
[----:B------:R-:W-:Y:S05]  /*5a20*/  @!P0 EXIT ;  /* 0x000000000000894d */ /* 0x000fea0003800000 */
[----:B0-----:R-:W-:-:S05]  /*5a30*/  PRMT R13, R17, 0x7632, R13 ;  /* 0x00007632110d7816 */ /* 0x001fca000000000d */
[----:B------:R-:W-:Y:S01]  /*5a40*/  STG.E.U16 [R26.64], R13 ;  /* 0x0000000d1a007986 */ /* 0x000fe2000c101506 */
[----:B------:R-:W-:Y:S05]  /*5a50*/  EXIT ;  /* 0x000000000000794d */ /* 0x000fea0003800000 */
.L_x_4:
[----:B------:R-:W-:-:S00]  /*5a60*/  BRA `(.L_x_4) ;  /* 0xfffffff000007947 */ /* 0x000fc0000383ffff */
[----:B------:R-:W-:-:S00]  /*5a70*/  NOP ;  /* 0x0000000000007918 */ /* 0x000fc00000000000 */
        /* <DEDUP_REMOVED lines=8> */
.L_x_5:


//--------------------- .nv.shared.matmul_kernel  --------------------------
	.section	.nv.shared.matmul_kernel,"aw",@nobits
	.sectionflags	@""
	.align	16
